//
// Generated by NVIDIA NVVM Compiler
//
// Compiler Build ID: CL-36424714
// Cuda compilation tools, release 13.0, V13.0.88
// Based on NVVM 20.0.0
//

.version 9.0
.target sm_100
.address_size 64

	// .globl	_Z19barrierOptionKernelPfffffffbiP17curandStateXORWOW
.global .align 4 .b8 precalc_xorwow_matrix[102400];
.global .align 4 .b8 precalc_xorwow_offset_matrix[102400];
.global .align 4 .b8 mrg32k3aM1[2304];
.global .align 4 .b8 mrg32k3aM2[2304];
.global .align 4 .b8 mrg32k3aM1SubSeq[2016];
.global .align 4 .b8 mrg32k3aM2SubSeq[2016];
.global .align 4 .b8 mrg32k3aM1Seq[2304];
.global .align 4 .b8 mrg32k3aM2Seq[2304];
.const .align 8 .b8 __cr_lgamma_table[72];

.visible .entry _Z19barrierOptionKernelPfffffffbiP17curandStateXORWOW(
	.param .u64 .ptr .align 1 _Z19barrierOptionKernelPfffffffbiP17curandStateXORWOW_param_0,
	.param .f32 _Z19barrierOptionKernelPfffffffbiP17curandStateXORWOW_param_1,
	.param .f32 _Z19barrierOptionKernelPfffffffbiP17curandStateXORWOW_param_2,
	.param .f32 _Z19barrierOptionKernelPfffffffbiP17curandStateXORWOW_param_3,
	.param .f32 _Z19barrierOptionKernelPfffffffbiP17curandStateXORWOW_param_4,
	.param .f32 _Z19barrierOptionKernelPfffffffbiP17curandStateXORWOW_param_5,
	.param .f32 _Z19barrierOptionKernelPfffffffbiP17curandStateXORWOW_param_6,
	.param .u8 _Z19barrierOptionKernelPfffffffbiP17curandStateXORWOW_param_7,
	.param .u32 _Z19barrierOptionKernelPfffffffbiP17curandStateXORWOW_param_8,
	.param .u64 .ptr .align 1 _Z19barrierOptionKernelPfffffffbiP17curandStateXORWOW_param_9
)
{
	.reg .pred 	%p<40>;
	.reg .b16 	%rs<3>;
	.reg .b32 	%r<519>;
	.reg .b32 	%f<79>;
	.reg .b64 	%rd<24>;
	.reg .b64 	%fd<31>;

	ld.param.u64 	%rd9, [_Z19barrierOptionKernelPfffffffbiP17curandStateXORWOW_param_0];
	ld.param.f32 	%f78, [_Z19barrierOptionKernelPfffffffbiP17curandStateXORWOW_param_1];
	ld.param.f32 	%f14, [_Z19barrierOptionKernelPfffffffbiP17curandStateXORWOW_param_2];
	ld.param.f32 	%f17, [_Z19barrierOptionKernelPfffffffbiP17curandStateXORWOW_param_5];
	ld.param.f32 	%f18, [_Z19barrierOptionKernelPfffffffbiP17curandStateXORWOW_param_6];
	ld.param.u32 	%r219, [_Z19barrierOptionKernelPfffffffbiP17curandStateXORWOW_param_8];
	ld.param.u64 	%rd10, [_Z19barrierOptionKernelPfffffffbiP17curandStateXORWOW_param_9];
	cvta.to.global.u64 	%rd1, %rd9;
	cvta.to.global.u64 	%rd11, %rd10;
	mov.u32 	%r225, %ctaid.x;
	mov.u32 	%r226, %ntid.x;
	mov.u32 	%r227, %tid.x;
	mad.lo.s32 	%r228, %r225, %r226, %r227;
	cvt.u64.u32 	%rd2, %r228;
	mul.wide.u32 	%rd12, %r228, 48;
	add.s64 	%rd3, %rd11, %rd12;
	mov.b32 	%r415, 1593684748;
	mov.b32 	%r229, 832094735;
	st.global.v2.u32 	[%rd3], {%r229, %r415};
	mov.b32 	%r413, -123459836;
	mov.b32 	%r414, 1111207954;
	st.global.v2.u32 	[%rd3+8], {%r414, %r413};
	mov.b32 	%r411, 1476011280;
	mov.b32 	%r412, -589760388;
	st.global.v2.u32 	[%rd3+16], {%r412, %r411};
	setp.eq.s32 	%p3, %r228, 0;
	@%p3 bra 	$L__BB0_42;
	mov.b32 	%r397, 0;
	mov.b32 	%r415, 1593684748;
	mov.b32 	%r414, 1111207954;
	mov.b32 	%r413, -123459836;
	mov.b32 	%r412, -589760388;
	mov.b32 	%r411, 1476011280;
	mov.u64 	%rd23, %rd2;
$L__BB0_2:
	and.b64  	%rd5, %rd23, 3;
	setp.eq.s64 	%p4, %rd5, 0;
	@%p4 bra 	$L__BB0_41;
	mul.wide.u32 	%rd13, %r397, 3200;
	mov.u64 	%rd14, precalc_xorwow_matrix;
	add.s64 	%rd6, %rd14, %rd13;
	cvt.u32.u64 	%r7, %rd5;
	mov.b32 	%r398, 0;
$L__BB0_4:
	mov.b32 	%r411, 0;
	mov.u32 	%r412, %r411;
	mov.u32 	%r413, %r411;
	mov.u32 	%r414, %r411;
	mov.u32 	%r415, %r411;
	mov.u32 	%r404, %r411;
$L__BB0_5:
	mul.wide.u32 	%rd15, %r404, 4;
	add.s64 	%rd16, %rd3, %rd15;
	ld.global.u32 	%r15, [%rd16+4];
	shl.b32 	%r16, %r404, 5;
	mov.b32 	%r410, 0;
$L__BB0_6:
	.pragma "nounroll";
	shr.u32 	%r239, %r15, %r410;
	and.b32  	%r240, %r239, 1;
	setp.eq.b32 	%p5, %r240, 1;
	not.pred 	%p6, %p5;
	add.s32 	%r241, %r16, %r410;
	mul.lo.s32 	%r242, %r241, 5;
	mul.wide.u32 	%rd17, %r242, 4;
	add.s64 	%rd7, %rd6, %rd17;
	@%p6 bra 	$L__BB0_8;
	ld.global.u32 	%r243, [%rd7];
	xor.b32  	%r415, %r415, %r243;
	ld.global.u32 	%r244, [%rd7+4];
	xor.b32  	%r414, %r414, %r244;
	ld.global.u32 	%r245, [%rd7+8];
	xor.b32  	%r413, %r413, %r245;
	ld.global.u32 	%r246, [%rd7+12];
	xor.b32  	%r412, %r412, %r246;
	ld.global.u32 	%r247, [%rd7+16];
	xor.b32  	%r411, %r411, %r247;
$L__BB0_8:
	and.b32  	%r249, %r239, 2;
	setp.eq.s32 	%p7, %r249, 0;
	@%p7 bra 	$L__BB0_10;
	ld.global.u32 	%r250, [%rd7+20];
	xor.b32  	%r415, %r415, %r250;
	ld.global.u32 	%r251, [%rd7+24];
	xor.b32  	%r414, %r414, %r251;
	ld.global.u32 	%r252, [%rd7+28];
	xor.b32  	%r413, %r413, %r252;
	ld.global.u32 	%r253, [%rd7+32];
	xor.b32  	%r412, %r412, %r253;
	ld.global.u32 	%r254, [%rd7+36];
	xor.b32  	%r411, %r411, %r254;
$L__BB0_10:
	and.b32  	%r256, %r239, 4;
	setp.eq.s32 	%p8, %r256, 0;
	@%p8 bra 	$L__BB0_12;
	ld.global.u32 	%r257, [%rd7+40];
	xor.b32  	%r415, %r415, %r257;
	ld.global.u32 	%r258, [%rd7+44];
	xor.b32  	%r414, %r414, %r258;
	ld.global.u32 	%r259, [%rd7+48];
	xor.b32  	%r413, %r413, %r259;
	ld.global.u32 	%r260, [%rd7+52];
	xor.b32  	%r412, %r412, %r260;
	ld.global.u32 	%r261, [%rd7+56];
	xor.b32  	%r411, %r411, %r261;
$L__BB0_12:
	and.b32  	%r263, %r239, 8;
	setp.eq.s32 	%p9, %r263, 0;
	@%p9 bra 	$L__BB0_14;
	ld.global.u32 	%r264, [%rd7+60];
	xor.b32  	%r415, %r415, %r264;
	ld.global.u32 	%r265, [%rd7+64];
	xor.b32  	%r414, %r414, %r265;
	ld.global.u32 	%r266, [%rd7+68];
	xor.b32  	%r413, %r413, %r266;
	ld.global.u32 	%r267, [%rd7+72];
	xor.b32  	%r412, %r412, %r267;
	ld.global.u32 	%r268, [%rd7+76];
	xor.b32  	%r411, %r411, %r268;
$L__BB0_14:
	and.b32  	%r270, %r239, 16;
	setp.eq.s32 	%p10, %r270, 0;
	@%p10 bra 	$L__BB0_16;
	ld.global.u32 	%r271, [%rd7+80];
	xor.b32  	%r415, %r415, %r271;
	ld.global.u32 	%r272, [%rd7+84];
	xor.b32  	%r414, %r414, %r272;
	ld.global.u32 	%r273, [%rd7+88];
	xor.b32  	%r413, %r413, %r273;
	ld.global.u32 	%r274, [%rd7+92];
	xor.b32  	%r412, %r412, %r274;
	ld.global.u32 	%r275, [%rd7+96];
	xor.b32  	%r411, %r411, %r275;
$L__BB0_16:
	and.b32  	%r277, %r239, 32;
	setp.eq.s32 	%p11, %r277, 0;
	@%p11 bra 	$L__BB0_18;
	ld.global.u32 	%r278, [%rd7+100];
	xor.b32  	%r415, %r415, %r278;
	ld.global.u32 	%r279, [%rd7+104];
	xor.b32  	%r414, %r414, %r279;
	ld.global.u32 	%r280, [%rd7+108];
	xor.b32  	%r413, %r413, %r280;
	ld.global.u32 	%r281, [%rd7+112];
	xor.b32  	%r412, %r412, %r281;
	ld.global.u32 	%r282, [%rd7+116];
	xor.b32  	%r411, %r411, %r282;
$L__BB0_18:
	and.b32  	%r284, %r239, 64;
	setp.eq.s32 	%p12, %r284, 0;
	@%p12 bra 	$L__BB0_20;
	ld.global.u32 	%r285, [%rd7+120];
	xor.b32  	%r415, %r415, %r285;
	ld.global.u32 	%r286, [%rd7+124];
	xor.b32  	%r414, %r414, %r286;
	ld.global.u32 	%r287, [%rd7+128];
	xor.b32  	%r413, %r413, %r287;
	ld.global.u32 	%r288, [%rd7+132];
	xor.b32  	%r412, %r412, %r288;
	ld.global.u32 	%r289, [%rd7+136];
	xor.b32  	%r411, %r411, %r289;
$L__BB0_20:
	and.b32  	%r291, %r239, 128;
	setp.eq.s32 	%p13, %r291, 0;
	@%p13 bra 	$L__BB0_22;
	ld.global.u32 	%r292, [%rd7+140];
	xor.b32  	%r415, %r415, %r292;
	ld.global.u32 	%r293, [%rd7+144];
	xor.b32  	%r414, %r414, %r293;
	ld.global.u32 	%r294, [%rd7+148];
	xor.b32  	%r413, %r413, %r294;
	ld.global.u32 	%r295, [%rd7+152];
	xor.b32  	%r412, %r412, %r295;
	ld.global.u32 	%r296, [%rd7+156];
	xor.b32  	%r411, %r411, %r296;
$L__BB0_22:
	and.b32  	%r298, %r239, 256;
	setp.eq.s32 	%p14, %r298, 0;
	@%p14 bra 	$L__BB0_24;
	ld.global.u32 	%r299, [%rd7+160];
	xor.b32  	%r415, %r415, %r299;
	ld.global.u32 	%r300, [%rd7+164];
	xor.b32  	%r414, %r414, %r300;
	ld.global.u32 	%r301, [%rd7+168];
	xor.b32  	%r413, %r413, %r301;
	ld.global.u32 	%r302, [%rd7+172];
	xor.b32  	%r412, %r412, %r302;
	ld.global.u32 	%r303, [%rd7+176];
	xor.b32  	%r411, %r411, %r303;
$L__BB0_24:
	and.b32  	%r305, %r239, 512;
	setp.eq.s32 	%p15, %r305, 0;
	@%p15 bra 	$L__BB0_26;
	ld.global.u32 	%r306, [%rd7+180];
	xor.b32  	%r415, %r415, %r306;
	ld.global.u32 	%r307, [%rd7+184];
	xor.b32  	%r414, %r414, %r307;
	ld.global.u32 	%r308, [%rd7+188];
	xor.b32  	%r413, %r413, %r308;
	ld.global.u32 	%r309, [%rd7+192];
	xor.b32  	%r412, %r412, %r309;
	ld.global.u32 	%r310, [%rd7+196];
	xor.b32  	%r411, %r411, %r310;
$L__BB0_26:
	and.b32  	%r312, %r239, 1024;
	setp.eq.s32 	%p16, %r312, 0;
	@%p16 bra 	$L__BB0_28;
	ld.global.u32 	%r313, [%rd7+200];
	xor.b32  	%r415, %r415, %r313;
	ld.global.u32 	%r314, [%rd7+204];
	xor.b32  	%r414, %r414, %r314;
	ld.global.u32 	%r315, [%rd7+208];
	xor.b32  	%r413, %r413, %r315;
	ld.global.u32 	%r316, [%rd7+212];
	xor.b32  	%r412, %r412, %r316;
	ld.global.u32 	%r317, [%rd7+216];
	xor.b32  	%r411, %r411, %r317;
$L__BB0_28:
	and.b32  	%r319, %r239, 2048;
	setp.eq.s32 	%p17, %r319, 0;
	@%p17 bra 	$L__BB0_30;
	ld.global.u32 	%r320, [%rd7+220];
	xor.b32  	%r415, %r415, %r320;
	ld.global.u32 	%r321, [%rd7+224];
	xor.b32  	%r414, %r414, %r321;
	ld.global.u32 	%r322, [%rd7+228];
	xor.b32  	%r413, %r413, %r322;
	ld.global.u32 	%r323, [%rd7+232];
	xor.b32  	%r412, %r412, %r323;
	ld.global.u32 	%r324, [%rd7+236];
	xor.b32  	%r411, %r411, %r324;
$L__BB0_30:
	and.b32  	%r326, %r239, 4096;
	setp.eq.s32 	%p18, %r326, 0;
	@%p18 bra 	$L__BB0_32;
	ld.global.u32 	%r327, [%rd7+240];
	xor.b32  	%r415, %r415, %r327;
	ld.global.u32 	%r328, [%rd7+244];
	xor.b32  	%r414, %r414, %r328;
	ld.global.u32 	%r329, [%rd7+248];
	xor.b32  	%r413, %r413, %r329;
	ld.global.u32 	%r330, [%rd7+252];
	xor.b32  	%r412, %r412, %r330;
	ld.global.u32 	%r331, [%rd7+256];
	xor.b32  	%r411, %r411, %r331;
$L__BB0_32:
	and.b32  	%r333, %r239, 8192;
	setp.eq.s32 	%p19, %r333, 0;
	@%p19 bra 	$L__BB0_34;
	ld.global.u32 	%r334, [%rd7+260];
	xor.b32  	%r415, %r415, %r334;
	ld.global.u32 	%r335, [%rd7+264];
	xor.b32  	%r414, %r414, %r335;
	ld.global.u32 	%r336, [%rd7+268];
	xor.b32  	%r413, %r413, %r336;
	ld.global.u32 	%r337, [%rd7+272];
	xor.b32  	%r412, %r412, %r337;
	ld.global.u32 	%r338, [%rd7+276];
	xor.b32  	%r411, %r411, %r338;
$L__BB0_34:
	and.b32  	%r340, %r239, 16384;
	setp.eq.s32 	%p20, %r340, 0;
	@%p20 bra 	$L__BB0_36;
	ld.global.u32 	%r341, [%rd7+280];
	xor.b32  	%r415, %r415, %r341;
	ld.global.u32 	%r342, [%rd7+284];
	xor.b32  	%r414, %r414, %r342;
	ld.global.u32 	%r343, [%rd7+288];
	xor.b32  	%r413, %r413, %r343;
	ld.global.u32 	%r344, [%rd7+292];
	xor.b32  	%r412, %r412, %r344;
	ld.global.u32 	%r345, [%rd7+296];
	xor.b32  	%r411, %r411, %r345;
$L__BB0_36:
	and.b32  	%r347, %r239, 32768;
	setp.eq.s32 	%p21, %r347, 0;
	@%p21 bra 	$L__BB0_38;
	ld.global.u32 	%r348, [%rd7+300];
	xor.b32  	%r415, %r415, %r348;
	ld.global.u32 	%r349, [%rd7+304];
	xor.b32  	%r414, %r414, %r349;
	ld.global.u32 	%r350, [%rd7+308];
	xor.b32  	%r413, %r413, %r350;
	ld.global.u32 	%r351, [%rd7+312];
	xor.b32  	%r412, %r412, %r351;
	ld.global.u32 	%r352, [%rd7+316];
	xor.b32  	%r411, %r411, %r352;
$L__BB0_38:
	add.s32 	%r410, %r410, 16;
	setp.ne.s32 	%p22, %r410, 32;
	@%p22 bra 	$L__BB0_6;
	mad.lo.s32 	%r353, %r404, -31, %r16;
	add.s32 	%r404, %r353, 1;
	setp.ne.s32 	%p23, %r404, 5;
	@%p23 bra 	$L__BB0_5;
	st.global.u32 	[%rd3+4], %r415;
	st.global.u32 	[%rd3+8], %r414;
	st.global.u32 	[%rd3+12], %r413;
	st.global.u32 	[%rd3+16], %r412;
	st.global.u32 	[%rd3+20], %r411;
	add.s32 	%r398, %r398, 1;
	setp.lt.u32 	%p24, %r398, %r7;
	@%p24 bra 	$L__BB0_4;
$L__BB0_41:
	shr.u64 	%rd8, %rd23, 2;
	add.s32 	%r397, %r397, 1;
	setp.gt.u64 	%p25, %rd23, 3;
	mov.u64 	%rd23, %rd8;
	@%p25 bra 	$L__BB0_2;
$L__BB0_42:
	ld.param.f32 	%f73, [_Z19barrierOptionKernelPfffffffbiP17curandStateXORWOW_param_4];
	ld.param.f32 	%f72, [_Z19barrierOptionKernelPfffffffbiP17curandStateXORWOW_param_3];
	mov.b32 	%r354, 0;
	st.global.v2.u32 	[%rd3+24], {%r354, %r354};
	st.global.u32 	[%rd3+32], %r354;
	mov.b64 	%rd18, 0;
	st.global.u64 	[%rd3+40], %rd18;
	cvt.rn.f32.s32 	%f19, %r219;
	div.rn.f32 	%f1, %f72, %f19;
	cvt.f64.f32 	%fd6, %f73;
	cvt.f64.f32 	%fd7, %f17;
	mul.f64 	%fd8, %fd7, 0dBFE0000000000000;
	fma.rn.f64 	%fd9, %fd8, %fd7, %fd6;
	cvt.f64.f32 	%fd10, %f1;
	mul.f64 	%fd1, %fd9, %fd10;
	fma.rn.f64 	%fd11, %fd1, 0d3FF71547652B82FE, 0d4338000000000000;
	{
	.reg .b32 %temp; 
	mov.b64 	{%r197, %temp}, %fd11;
	}
	mov.f64 	%fd12, 0dC338000000000000;
	add.rn.f64 	%fd13, %fd11, %fd12;
	fma.rn.f64 	%fd14, %fd13, 0dBFE62E42FEFA39EF, %fd1;
	fma.rn.f64 	%fd15, %fd13, 0dBC7ABC9E3B39803F, %fd14;
	fma.rn.f64 	%fd16, %fd15, 0d3E5ADE1569CE2BDF, 0d3E928AF3FCA213EA;
	fma.rn.f64 	%fd17, %fd16, %fd15, 0d3EC71DEE62401315;
	fma.rn.f64 	%fd18, %fd17, %fd15, 0d3EFA01997C89EB71;
	fma.rn.f64 	%fd19, %fd18, %fd15, 0d3F2A01A014761F65;
	fma.rn.f64 	%fd20, %fd19, %fd15, 0d3F56C16C1852B7AF;
	fma.rn.f64 	%fd21, %fd20, %fd15, 0d3F81111111122322;
	fma.rn.f64 	%fd22, %fd21, %fd15, 0d3FA55555555502A1;
	fma.rn.f64 	%fd23, %fd22, %fd15, 0d3FC5555555555511;
	fma.rn.f64 	%fd24, %fd23, %fd15, 0d3FE000000000000B;
	fma.rn.f64 	%fd25, %fd24, %fd15, 0d3FF0000000000000;
	fma.rn.f64 	%fd26, %fd25, %fd15, 0d3FF0000000000000;
	{
	.reg .b32 %temp; 
	mov.b64 	{%r198, %temp}, %fd26;
	}
	{
	.reg .b32 %temp; 
	mov.b64 	{%temp, %r199}, %fd26;
	}
	shl.b32 	%r355, %r197, 20;
	add.s32 	%r356, %r355, %r199;
	mov.b64 	%fd30, {%r198, %r356};
	{
	.reg .b32 %temp; 
	mov.b64 	{%temp, %r357}, %fd1;
	}
	mov.b32 	%f20, %r357;
	abs.f32 	%f2, %f20;
	setp.lt.f32 	%p26, %f2, 0f4086232B;
	@%p26 bra 	$L__BB0_45;
	setp.lt.f64 	%p27, %fd1, 0d0000000000000000;
	add.f64 	%fd27, %fd1, 0d7FF0000000000000;
	selp.f64 	%fd30, 0d0000000000000000, %fd27, %p27;
	setp.geu.f32 	%p28, %f2, 0f40874800;
	@%p28 bra 	$L__BB0_45;
	shr.u32 	%r358, %r197, 31;
	add.s32 	%r359, %r197, %r358;
	shr.s32 	%r360, %r359, 1;
	shl.b32 	%r361, %r360, 20;
	add.s32 	%r362, %r199, %r361;
	mov.b64 	%fd28, {%r198, %r362};
	sub.s32 	%r363, %r197, %r360;
	shl.b32 	%r364, %r363, 20;
	add.s32 	%r365, %r364, 1072693248;
	mov.b32 	%r366, 0;
	mov.b64 	%fd29, {%r366, %r365};
	mul.f64 	%fd30, %fd29, %fd28;
$L__BB0_45:
	cvt.rn.f32.f64 	%f3, %fd30;
	setp.lt.s32 	%p30, %r219, 1;
	mov.pred 	%p39, -1;
	@%p30 bra 	$L__BB0_50;
	sqrt.rn.f32 	%f22, %f1;
	mul.f32 	%f4, %f17, %f22;
	mov.b32 	%r507, 0;
	mov.b32 	%r509, 832094735;
	mov.f32 	%f76, 0f00000000;
	mov.u32 	%r508, %r507;
$L__BB0_47:
	setp.eq.s32 	%p31, %r507, 1;
	mov.b32 	%r507, 0;
	mov.f32 	%f77, %f76;
	@%p31 bra 	$L__BB0_49;
	shr.u32 	%r371, %r415, 2;
	xor.b32  	%r372, %r371, %r415;
	shl.b32 	%r373, %r411, 4;
	shl.b32 	%r374, %r372, 1;
	xor.b32  	%r375, %r374, %r373;
	xor.b32  	%r376, %r375, %r372;
	xor.b32  	%r517, %r376, %r411;
	add.s32 	%r377, %r509, %r517;
	add.s32 	%r378, %r377, 362437;
	shr.u32 	%r379, %r414, 2;
	xor.b32  	%r380, %r379, %r414;
	st.global.v2.u32 	[%rd3+8], {%r412, %r411};
	shl.b32 	%r381, %r517, 4;
	shl.b32 	%r382, %r380, 1;
	xor.b32  	%r383, %r382, %r381;
	xor.b32  	%r384, %r383, %r380;
	xor.b32  	%r516, %r384, %r517;
	st.global.v2.u32 	[%rd3+16], {%r517, %r516};
	add.s32 	%r509, %r509, 724874;
	st.global.v2.u32 	[%rd3], {%r509, %r413};
	add.s32 	%r385, %r516, %r509;
	cvt.rn.f32.u32 	%f23, %r378;
	fma.rn.f32 	%f24, %f23, 0f2F800000, 0f2F000000;
	cvt.rn.f32.u32 	%f25, %r385;
	fma.rn.f32 	%f26, %f25, 0f30C90FDB, 0f30490FDB;
	setp.lt.f32 	%p32, %f24, 0f00800000;
	mul.f32 	%f27, %f24, 0f4B000000;
	selp.f32 	%f28, %f27, %f24, %p32;
	selp.f32 	%f29, 0fC1B80000, 0f00000000, %p32;
	mov.b32 	%r386, %f28;
	add.s32 	%r387, %r386, -1059760811;
	and.b32  	%r388, %r387, -8388608;
	sub.s32 	%r389, %r386, %r388;
	mov.b32 	%f30, %r389;
	cvt.rn.f32.s32 	%f31, %r388;
	fma.rn.f32 	%f32, %f31, 0f34000000, %f29;
	add.f32 	%f33, %f30, 0fBF800000;
	fma.rn.f32 	%f34, %f33, 0fBE055027, 0f3E1039F6;
	fma.rn.f32 	%f35, %f34, %f33, 0fBDF8CDCC;
	fma.rn.f32 	%f36, %f35, %f33, 0f3E0F2955;
	fma.rn.f32 	%f37, %f36, %f33, 0fBE2AD8B9;
	fma.rn.f32 	%f38, %f37, %f33, 0f3E4CED0B;
	fma.rn.f32 	%f39, %f38, %f33, 0fBE7FFF22;
	fma.rn.f32 	%f40, %f39, %f33, 0f3EAAAA78;
	fma.rn.f32 	%f41, %f40, %f33, 0fBF000000;
	mul.f32 	%f42, %f33, %f41;
	fma.rn.f32 	%f43, %f42, %f33, %f33;
	fma.rn.f32 	%f44, %f32, 0f3F317218, %f43;
	setp.gt.u32 	%p33, %r386, 2139095039;
	fma.rn.f32 	%f45, %f28, 0f7F800000, 0f7F800000;
	selp.f32 	%f46, %f45, %f44, %p33;
	setp.eq.f32 	%p34, %f28, 0f00000000;
	mul.f32 	%f47, %f46, 0fC0000000;
	selp.f32 	%f48, 0f7F800000, %f47, %p34;
	sqrt.rn.f32 	%f49, %f48;
	sin.approx.f32 	%f50, %f26;
	cos.approx.f32 	%f51, %f26;
	mul.f32 	%f77, %f49, %f50;
	mul.f32 	%f76, %f49, %f51;
	st.global.f32 	[%rd3+32], %f76;
	mov.b32 	%r507, 1;
	mov.u32 	%r518, %r411;
	mov.u32 	%r414, %r412;
	mov.u32 	%r415, %r413;
	mov.u32 	%r411, %r516;
	mov.u32 	%r412, %r517;
	mov.u32 	%r413, %r518;
$L__BB0_49:
	st.global.u32 	[%rd3+24], %r507;
	mul.f32 	%f52, %f77, %f4;
	fma.rn.f32 	%f53, %f52, 0f3BBB989D, 0f3F000000;
	cvt.sat.f32.f32 	%f54, %f53;
	mov.f32 	%f55, 0f4B400001;
	mov.f32 	%f56, 0f437C0000;
	fma.rm.f32 	%f57, %f54, %f56, %f55;
	add.f32 	%f58, %f57, 0fCB40007F;
	neg.f32 	%f59, %f58;
	fma.rn.f32 	%f60, %f52, 0f3FB8AA3B, %f59;
	fma.rn.f32 	%f61, %f52, 0f32A57060, %f60;
	mov.b32 	%r390, %f57;
	shl.b32 	%r391, %r390, 23;
	mov.b32 	%f62, %r391;
	ex2.approx.ftz.f32 	%f63, %f61;
	mul.f32 	%f64, %f63, %f62;
	mul.f32 	%f65, %f64, %f3;
	mul.f32 	%f78, %f78, %f65;
	setp.ltu.f32 	%p39, %f78, %f18;
	add.s32 	%r508, %r508, 1;
	setp.lt.s32 	%p36, %r508, %r219;
	and.pred  	%p37, %p36, %p39;
	@%p37 bra 	$L__BB0_47;
$L__BB0_50:
	ld.param.s8 	%rs2, [_Z19barrierOptionKernelPfffffffbiP17curandStateXORWOW_param_7];
	setp.eq.s16 	%p38, %rs2, 0;
	@%p38 bra 	$L__BB0_52;
	sub.f32 	%f66, %f78, %f14;
	max.f32 	%f67, %f66, 0f00000000;
	selp.f32 	%f68, %f67, 0f00000000, %p39;
	shl.b64 	%rd19, %rd2, 2;
	add.s64 	%rd20, %rd1, %rd19;
	st.global.f32 	[%rd20], %f68;
	bra.uni 	$L__BB0_53;
$L__BB0_52:
	sub.f32 	%f69, %f78, %f14;
	max.f32 	%f70, %f69, 0f00000000;
	selp.f32 	%f71, 0f00000000, %f70, %p39;
	shl.b64 	%rd21, %rd2, 2;
	add.s64 	%rd22, %rd1, %rd21;
	st.global.f32 	[%rd22], %f71;
$L__BB0_53:
	ret;

}


// ===== COMPILED SASS (sm_100) =====

	.target	sm_100

	.elftype	@"ET_EXEC"


//--------------------- .note.nv.tkinfo           --------------------------
	.section	.note.nv.tkinfo,"",@"SHT_NOTE"
	.sectionflags	@"SHF_NOTE_NV_TKINFO"
	.tkinfo
        /*0018*/ 	.word	0x00000002
        /*0030*/ 	.string	""
        /*0030*/ 	.string	"ptxas"
        /*0030*/ 	.string	"Cuda compilation tools, release 13.0, V13.0.88"
        /*0030*/ 	.string	"Build cuda_13.0.r13.0/compiler.36424714_0"
        /*0030*/ 	.string	"-arch sm_100 -m 64 "



//--------------------- .note.nv.cuinfo           --------------------------
	.section	.note.nv.cuinfo,"",@"SHT_NOTE"
	.sectionflags	@"SHF_NOTE_NV_CUINFO"
        /*0018*/ 	.short	0x0002
        /*001a*/ 	.short	0x0064
        /*001c*/ 	.short	0x0082
	.zero		2


//--------------------- .nv.info                  --------------------------
	.section	.nv.info,"",@"SHT_CUDA_INFO"
	.align	4


	//----- nvinfo : EIATTR_REGCOUNT
	.align		4
        /*0000*/ 	.byte	0x04, 0x2f
        /*0002*/ 	.short	(.L_10 - .L_9)
	.align		4
.L_9:
        /*0004*/ 	.word	index@(_Z19barrierOptionKernelPfffffffbiP17curandStateXORWOW)
        /*0008*/ 	.word	0x0000001f


	//----- nvinfo : EIATTR_FRAME_SIZE
	.align		4
.L_10:
        /*000c*/ 	.byte	0x04, 0x11
        /*000e*/ 	.short	(.L_12 - .L_11)
	.align		4
.L_11:
        /*0010*/ 	.word	index@($__internal_1_$__cuda_sm3x_div_rn_noftz_f32_slowpath)
        /*0014*/ 	.word	0x00000000


	//----- nvinfo : EIATTR_FRAME_SIZE
	.align		4
.L_12:
        /*0018*/ 	.byte	0x04, 0x11
        /*001a*/ 	.short	(.L_14 - .L_13)
	.align		4
.L_13:
        /*001c*/ 	.word	index@($__internal_0_$__cuda_sm20_sqrt_rn_f32_slowpath)
        /*0020*/ 	.word	0x00000000


	//----- nvinfo : EIATTR_FRAME_SIZE
	.align		4
.L_14:
        /*0024*/ 	.byte	0x04, 0x11
        /*0026*/ 	.short	(.L_16 - .L_15)
	.align		4
.L_15:
        /*0028*/ 	.word	index@(_Z19barrierOptionKernelPfffffffbiP17curandStateXORWOW)
        /*002c*/ 	.word	0x00000000


	//----- nvinfo : EIATTR_MIN_STACK_SIZE
	.align		4
.L_16:
        /*0030*/ 	.byte	0x04, 0x12
        /*0032*/ 	.short	(.L_18 - .L_17)
	.align		4
.L_17:
        /*0034*/ 	.word	index@(_Z19barrierOptionKernelPfffffffbiP17curandStateXORWOW)
        /*0038*/ 	.word	0x00000000
.L_18:


//--------------------- .nv.compat                --------------------------
	.section	.nv.compat,"",@"SHT_CUDA_COMPAT_INFO"
	.align	4
        /*0000*/ 	.byte	0x02, 0x09, 0x00, 0x00, 0x02, 0x02, 0x01, 0x00, 0x02, 0x05, 0x05, 0x00, 0x03, 0x07, 0x01, 0x01
        /*0010*/ 	.byte	0x02, 0x03, 0x00, 0x00, 0x02, 0x06, 0x01, 0x00, 0x04, 0x0b, 0x08, 0x00, 0x01, 0x00, 0x00, 0x00
        /*0020*/ 	.byte	0x00, 0x00, 0x00, 0x00


//--------------------- .nv.info._Z19barrierOptionKernelPfffffffbiP17curandStateXORWOW --------------------------
	.section	.nv.info._Z19barrierOptionKernelPfffffffbiP17curandStateXORWOW,"",@"SHT_CUDA_INFO"
	.sectionflags	@""
	.align	4


	//----- nvinfo : EIATTR_CUDA_API_VERSION
	.align		4
        /*0000*/ 	.byte	0x04, 0x37
        /*0002*/ 	.short	(.L_20 - .L_19)
.L_19:
        /*0004*/ 	.word	0x00000082


	//----- nvinfo : EIATTR_KPARAM_INFO
	.align		4
.L_20:
        /*0008*/ 	.byte	0x04, 0x17
        /*000a*/ 	.short	(.L_22 - .L_21)
.L_21:
        /*000c*/ 	.word	0x00000000
        /*0010*/ 	.short	0x0009
        /*0012*/ 	.short	0x0028
        /*0014*/ 	.byte	0x00, 0xf5, 0x21, 0x00


	//----- nvinfo : EIATTR_KPARAM_INFO
	.align		4
.L_22:
        /*0018*/ 	.byte	0x04, 0x17
        /*001a*/ 	.short	(.L_24 - .L_23)
.L_23:
        /*001c*/ 	.word	0x00000000
        /*0020*/ 	.short	0x0008
        /*0022*/ 	.short	0x0024
        /*0024*/ 	.byte	0x00, 0xf0, 0x11, 0x00


	//----- nvinfo : EIATTR_KPARAM_INFO
	.align		4
.L_24:
        /*0028*/ 	.byte	0x04, 0x17
        /*002a*/ 	.short	(.L_26 - .L_25)
.L_25:
        /*002c*/ 	.word	0x00000000
        /*0030*/ 	.short	0x0007
        /*0032*/ 	.short	0x0020
        /*0034*/ 	.byte	0x00, 0xf0, 0x05, 0x00


	//----- nvinfo : EIATTR_KPARAM_INFO
	.align		4
.L_26:
        /*0038*/ 	.byte	0x04, 0x17
        /*003a*/ 	.short	(.L_28 - .L_27)
.L_27:
        /*003c*/ 	.word	0x00000000
        /*0040*/ 	.short	0x0006
        /*0042*/ 	.short	0x001c
        /*0044*/ 	.byte	0x00, 0xf0, 0x11, 0x00


	//----- nvinfo : EIATTR_KPARAM_INFO
	.align		4
.L_28:
        /*0048*/ 	.byte	0x04, 0x17
        /*004a*/ 	.short	(.L_30 - .L_29)
.L_29:
        /*004c*/ 	.word	0x00000000
        /*0050*/ 	.short	0x0005
        /*0052*/ 	.short	0x0018
        /*0054*/ 	.byte	0x00, 0xf0, 0x11, 0x00


	//----- nvinfo : EIATTR_KPARAM_INFO
	.align		4
.L_30:
        /*0058*/ 	.byte	0x04, 0x17
        /*005a*/ 	.short	(.L_32 - .L_31)
.L_31:
        /*005c*/ 	.word	0x00000000
        /*0060*/ 	.short	0x0004
        /*0062*/ 	.short	0x0014
        /*0064*/ 	.byte	0x00, 0xf0, 0x11, 0x00


	//----- nvinfo : EIATTR_KPARAM_INFO
	.align		4
.L_32:
        /*0068*/ 	.byte	0x04, 0x17
        /*006a*/ 	.short	(.L_34 - .L_33)
.L_33:
        /*006c*/ 	.word	0x00000000
        /*0070*/ 	.short	0x0003
        /*0072*/ 	.short	0x0010
        /*0074*/ 	.byte	0x00, 0xf0, 0x11, 0x00


	//----- nvinfo : EIATTR_KPARAM_INFO
	.align		4
.L_34:
        /*0078*/ 	.byte	0x04, 0x17
        /*007a*/ 	.short	(.L_36 - .L_35)
.L_35:
        /*007c*/ 	.word	0x00000000
        /*0080*/ 	.short	0x0002
        /*0082*/ 	.short	0x000c
        /*0084*/ 	.byte	0x00, 0xf0, 0x11, 0x00


	//----- nvinfo : EIATTR_KPARAM_INFO
	.align		4
.L_36:
        /*0088*/ 	.byte	0x04, 0x17
        /*008a*/ 	.short	(.L_38 - .L_37)
.L_37:
        /*008c*/ 	.word	0x00000000
        /*0090*/ 	.short	0x0001
        /*0092*/ 	.short	0x0008
        /*0094*/ 	.byte	0x00, 0xf0, 0x11, 0x00


	//----- nvinfo : EIATTR_KPARAM_INFO
	.align		4
.L_38:
        /*0098*/ 	.byte	0x04, 0x17
        /*009a*/ 	.short	(.L_40 - .L_39)
.L_39:
        /*009c*/ 	.word	0x00000000
        /*00a0*/ 	.short	0x0000
        /*00a2*/ 	.short	0x0000
        /*00a4*/ 	.byte	0x00, 0xf5, 0x21, 0x00


	//----- nvinfo : EIATTR_SPARSE_MMA_MASK
	.align		4
.L_40:
        /*00a8*/ 	.byte	0x03, 0x50
        /*00aa*/ 	.short	0x0000


	//----- nvinfo : EIATTR_MAXREG_COUNT
	.align		4
        /*00ac*/ 	.byte	0x03, 0x1b
        /*00ae*/ 	.short	0x00ff


	//----- nvinfo : EIATTR_MERCURY_ISA_VERSION
	.align		4
        /*00b0*/ 	.byte	0x03, 0x5f
        /*00b2*/ 	.short	0x0101


	//----- nvinfo : EIATTR_VRC_CTA_INIT_COUNT
	.align		4
        /*00b4*/ 	.byte	0x02, 0x4a
	.zero		1
	.zero		1


	//----- nvinfo : EIATTR_EXIT_INSTR_OFFSETS
	.align		4
        /*00b8*/ 	.byte	0x04, 0x1c
        /*00ba*/ 	.short	(.L_42 - .L_41)


	//   ....[0]....
.L_41:
        /*00bc*/ 	.word	0x00001dd0


	//   ....[1]....
        /*00c0*/ 	.word	0x00001e60


	//----- nvinfo : EIATTR_CRS_STACK_SIZE
	.align		4
.L_42:
        /*00c4*/ 	.byte	0x04, 0x1e
        /*00c6*/ 	.short	(.L_44 - .L_43)
.L_43:
        /*00c8*/ 	.word	0x00000000


	//----- nvinfo : EIATTR_CBANK_PARAM_SIZE
	.align		4
.L_44:
        /*00cc*/ 	.byte	0x03, 0x19
        /*00ce*/ 	.short	0x0030


	//----- nvinfo : EIATTR_PARAM_CBANK
	.align		4
        /*00d0*/ 	.byte	0x04, 0x0a
        /*00d2*/ 	.short	(.L_46 - .L_45)
	.align		4
.L_45:
        /*00d4*/ 	.word	index@(.nv.constant0._Z19barrierOptionKernelPfffffffbiP17curandStateXORWOW)
        /*00d8*/ 	.short	0x0380
        /*00da*/ 	.short	0x0030


	//----- nvinfo : EIATTR_SW_WAR
	.align		4
.L_46:
        /*00dc*/ 	.byte	0x04, 0x36
        /*00de*/ 	.short	(.L_48 - .L_47)
.L_47:
        /*00e0*/ 	.word	0x00000008
.L_48:


//--------------------- .nv.callgraph             --------------------------
	.section	.nv.callgraph,"",@"SHT_CUDA_CALLGRAPH"
	.align	4
	.sectionentsize	8
	.align		4
        /*0000*/ 	.word	0x00000000
	.align		4
        /*0004*/ 	.word	0xffffffff
	.align		4
        /*0008*/ 	.word	0x00000000
	.align		4
        /*000c*/ 	.word	0xfffffffe
	.align		4
        /*0010*/ 	.word	0x00000000
	.align		4
        /*0014*/ 	.word	0xfffffffd
	.align		4
        /*0018*/ 	.word	0x00000000
	.align		4
        /*001c*/ 	.word	0xfffffffc


//--------------------- .nv.constant4             --------------------------
	.section	.nv.constant4,"a",@progbits
	.align	8
	.align		8
.nv.constant4:
        /*0000*/ 	.dword	precalc_xorwow_matrix
	.align		8
        /*0008*/ 	.dword	precalc_xorwow_offset_matrix
	.align		8
        /*0010*/ 	.dword	mrg32k3aM1
	.align		8
        /*0018*/ 	.dword	mrg32k3aM2
	.align		8
        /*0020*/ 	.dword	mrg32k3aM1SubSeq
	.align		8
        /*0028*/ 	.dword	mrg32k3aM2SubSeq
	.align		8
        /*0030*/ 	.dword	mrg32k3aM1Seq
	.align		8
        /*0038*/ 	.dword	mrg32k3aM2Seq


//--------------------- .nv.constant3             --------------------------
	.section	.nv.constant3,"a",@progbits
	.align	8
.nv.constant3:
	.type		__cr_lgamma_table,@object
	.size		__cr_lgamma_table,(.L_8 - __cr_lgamma_table)
__cr_lgamma_table:
        /*0000*/ 	.byte	0x00, 0x00, 0x00, 0x00, 0x00, 0x00, 0x00, 0x00, 0x00, 0x00, 0x00, 0x00, 0x00, 0x00, 0x00, 0x00
        /*0010*/ 	.byte	0xef, 0x39, 0xfa, 0xfe, 0x42, 0x2e, 0xe6, 0x3f, 0x02, 0x20, 0x2a, 0xfa, 0x0b, 0xab, 0xfc, 0x3f
        /*0020*/ 	.byte	0xf9, 0x2c, 0x92, 0x7c, 0xa7, 0x6c, 0x09, 0x40, 0xc9, 0x79, 0x44, 0x3c, 0x64, 0x26, 0x13, 0x40
        /*0030*/ 	.byte	0xca, 0x01, 0xcf, 0x3a, 0x27, 0x51, 0x1a, 0x40, 0x30, 0xcc, 0x2d, 0xf3, 0xe1, 0x0c, 0x21, 0x40
        /*0040*/ 	.byte	0x0d, 0xb7, 0xfc, 0x82, 0x8e, 0x35, 0x25, 0x40
.L_8:


//--------------------- .text._Z19barrierOptionKernelPfffffffbiP17curandStateXORWOW --------------------------
	.section	.text._Z19barrierOptionKernelPfffffffbiP17curandStateXORWOW,"ax",@progbits
	.align	128
        .global         _Z19barrierOptionKernelPfffffffbiP17curandStateXORWOW
        .type           _Z19barrierOptionKernelPfffffffbiP17curandStateXORWOW,@function
        .size           _Z19barrierOptionKernelPfffffffbiP17curandStateXORWOW,(.L_x_32 - _Z19barrierOptionKernelPfffffffbiP17curandStateXORWOW)
        .other          _Z19barrierOptionKernelPfffffffbiP17curandStateXORWOW,@"STO_CUDA_ENTRY STV_DEFAULT"
_Z19barrierOptionKernelPfffffffbiP17curandStateXORWOW:
.text._Z19barrierOptionKernelPfffffffbiP17curandStateXORWOW:
[----:B------:R-:W-:Y:S01]  /*0000*/  LDC R1, c[0x0][0x37c] ;  /* 0x0000df00ff017b82 */ /* 0x000fe20000000800 */
[----:B------:R-:W0:Y:S07]  /*0010*/  S2R R3, SR_TID.X ;  /* 0x0000000000037919 */ /* 0x000e2e0000002100 */
[----:B------:R-:W0:Y:S01]  /*0020*/  S2UR UR4, SR_CTAID.X ;  /* 0x00000000000479c3 */ /* 0x000e220000002500 */
[----:B------:R-:W1:Y:S01]  /*0030*/  LDCU.64 UR6, c[0x0][0x358] ;  /* 0x00006b00ff0677ac */ /* 0x000e620008000a00 */
[----:B------:R-:W-:Y:S01]  /*0040*/  IMAD.MOV.U32 R12, RZ, RZ, 0x3198c20f ;  /* 0x3198c20fff0c7424 */ /* 0x000fe200078e00ff */
[----:B------:R-:W-:Y:S01]  /*0050*/  BSSY.RECONVERGENT B0, `(.L_x_0) ;  /* 0x00000f0000007945 */ /* 0x000fe20003800200 */
[----:B------:R-:W-:-:S02]  /*0060*/  IMAD.MOV.U32 R13, RZ, RZ, 0x5efdb30c ;  /* 0x5efdb30cff0d7424 */ /* 0x000fc400078e00ff */
[----:B------:R-:W-:Y:S02]  /*0070*/  IMAD.MOV.U32 R14, RZ, RZ, 0x423bb012 ;  /* 0x423bb012ff0e7424 */ /* 0x000fe400078e00ff */
[----:B------:R-:W0:Y:S01]  /*0080*/  LDC R10, c[0x0][0x360] ;  /* 0x0000d800ff0a7b82 */ /* 0x000e220000000800 */
[----:B------:R-:W-:Y:S02]  /*0090*/  IMAD.MOV.U32 R15, RZ, RZ, -0x75bd8fc ;  /* 0xf8a42704ff0f7424 */ /* 0x000fe400078e00ff */
[----:B------:R-:W-:Y:S02]  /*00a0*/  IMAD.MOV.U32 R16, RZ, RZ, -0x23270784 ;  /* 0xdcd8f87cff107424 */ /* 0x000fe400078e00ff */
[----:B------:R-:W-:Y:S02]  /*00b0*/  IMAD.MOV.U32 R17, RZ, RZ, 0x57fa2510 ;  /* 0x57fa2510ff117424 */ /* 0x000fe400078e00ff */
[----:B------:R-:W-:Y:S01]  /*00c0*/  IMAD.MOV.U32 R11, RZ, RZ, 0x5efdb30c ;  /* 0x5efdb30cff0b7424 */ /* 0x000fe200078e00ff */
[----:B------:R-:W2:Y:S01]  /*00d0*/  LDC.64 R8, c[0x0][0x3a8] ;  /* 0x0000ea00ff087b82 */ /* 0x000ea20000000a00 */
[----:B------:R-:W-:-:S02]  /*00e0*/  IMAD.MOV.U32 R7, RZ, RZ, -0x75bd8fc ;  /* 0xf8a42704ff077424 */ /* 0x000fc400078e00ff */
[----:B------:R-:W-:Y:S02]  /*00f0*/  IMAD.MOV.U32 R6, RZ, RZ, 0x423bb012 ;  /* 0x423bb012ff067424 */ /* 0x000fe400078e00ff */
[----:B------:R-:W-:Y:S02]  /*0100*/  IMAD.MOV.U32 R5, RZ, RZ, 0x57fa2510 ;  /* 0x57fa2510ff057424 */ /* 0x000fe400078e00ff */
[----:B------:R-:W-:Y:S02]  /*0110*/  IMAD.MOV.U32 R4, RZ, RZ, -0x23270784 ;  /* 0xdcd8f87cff047424 */ /* 0x000fe400078e00ff */
[----:B0-----:R-:W-:Y:S01]  /*0120*/  IMAD R10, R10, UR4, R3 ;  /* 0x000000040a0a7c24 */ /* 0x001fe2000f8e0203 */
[----:B------:R-:W0:Y:S04]  /*0130*/  LDCU UR4, c[0x0][0x388] ;  /* 0x00007100ff0477ac */ /* 0x000e280008000800 */
[C---:B------:R-:W-:Y:S01]  /*0140*/  ISETP.NE.AND P0, PT, R10.reuse, RZ, PT ;  /* 0x000000ff0a00720c */ /* 0x040fe20003f05270 */
[----:B--2---:R-:W-:-:S05]  /*0150*/  IMAD.WIDE.U32 R8, R10, 0x30, R8 ;  /* 0x000000300a087825 */ /* 0x004fca00078e0008 */
[----:B-1----:R1:W-:Y:S04]  /*0160*/  STG.E.64 desc[UR6][R8.64], R12 ;  /* 0x0000000c08007986 */ /* 0x0023e8000c101b06 */
[----:B------:R1:W-:Y:S01]  /*0170*/  STG.E.64 desc[UR6][R8.64+0x8], R14 ;  /* 0x0000080e08007986 */ /* 0x0003e2000c101b06 */
[----:B0-----:R-:W-:-:S03]  /*0180*/  IMAD.U32 R2, RZ, RZ, UR4 ;  /* 0x00000004ff027e24 */ /* 0x001fc6000f8e00ff */
[----:B------:R1:W-:Y:S01]  /*0190*/  STG.E.64 desc[UR6][R8.64+0x10], R16 ;  /* 0x0000101008007986 */ /* 0x0003e2000c101b06 */
[----:B------:R-:W-:Y:S05]  /*01a0*/  @!P0 BRA `(.L_x_1) ;  /* 0x0000000c00688947 */ /* 0x000fea0003800000 */
[----:B------:R-:W-:Y:S02]  /*01b0*/  IMAD.MOV.U32 R0, RZ, RZ, RZ ;  /* 0x000000ffff007224 */ /* 0x000fe400078e00ff */
[----:B------:R-:W-:Y:S02]  /*01c0*/  IMAD.MOV.U32 R11, RZ, RZ, 0x5efdb30c ;  /* 0x5efdb30cff0b7424 */ /* 0x000fe400078e00ff */
[----:B------:R-:W-:Y:S02]  /*01d0*/  IMAD.MOV.U32 R3, RZ, RZ, R10 ;  /* 0x000000ffff037224 */ /* 0x000fe400078e000a */
[----:B-1----:R-:W-:Y:S02]  /*01e0*/  IMAD.MOV.U32 R14, RZ, RZ, RZ ;  /* 0x000000ffff0e7224 */ /* 0x002fe400078e00ff */
[----:B------:R-:W-:Y:S02]  /*01f0*/  IMAD.MOV.U32 R6, RZ, RZ, 0x423bb012 ;  /* 0x423bb012ff067424 */ /* 0x000fe400078e00ff */
[----:B------:R-:W-:-:S02]  /*0200*/  IMAD.MOV.U32 R7, RZ, RZ, -0x75bd8fc ;  /* 0xf8a42704ff077424 */ /* 0x000fc400078e00ff */
[----:B------:R-:W-:Y:S02]  /*0210*/  IMAD.MOV.U32 R4, RZ, RZ, -0x23270784 ;  /* 0xdcd8f87cff047424 */ /* 0x000fe400078e00ff */
[----:B------:R-:W-:-:S07]  /*0220*/  IMAD.MOV.U32 R5, RZ, RZ, 0x57fa2510 ;  /* 0x57fa2510ff057424 */ /* 0x000fce00078e00ff */
.L_x_7:
[----:B------:R-:W-:Y:S01]  /*0230*/  LOP3.LUT R8, R3, 0x3, RZ, 0xc0, !PT ;  /* 0x0000000303087812 */ /* 0x000fe200078ec0ff */
[----:B------:R-:W-:Y:S03]  /*0240*/  BSSY.RECONVERGENT B1, `(.L_x_2) ;  /* 0x00000ca000017945 */ /* 0x000fe60003800200 */
[----:B------:R-:W-:-:S04]  /*0250*/  ISETP.NE.U32.AND P0, PT, R8, RZ, PT ;  /* 0x000000ff0800720c */ /* 0x000fc80003f05070 */
[----:B------:R-:W-:-:S13]  /*0260*/  ISETP.NE.AND.EX P0, PT, RZ, RZ, PT, P0 ;  /* 0x000000ffff00720c */ /* 0x000fda0003f05300 */
[----:B0-----:R-:W-:Y:S05]  /*0270*/  @!P0 BRA `(.L_x_3) ;  /* 0x0000000c00188947 */ /* 0x001fea0003800000 */
[----:B------:R-:W0:Y:S01]  /*0280*/  LDC.64 R8, c[0x4][RZ] ;  /* 0x01000000ff087b82 */ /* 0x000e220000000a00 */
[----:B------:R-:W-:Y:S02]  /*0290*/  IMAD.MOV.U32 R15, RZ, RZ, RZ ;  /* 0x000000ffff0f7224 */ /* 0x000fe400078e00ff */
[----:B0-----:R-:W-:-:S07]  /*02a0*/  IMAD.WIDE.U32 R8, R0, 0xc80, R8 ;  /* 0x00000c8000087825 */ /* 0x001fce00078e0008 */
.L_x_6:
[----:B0-----:R-:W-:Y:S01]  /*02b0*/  IMAD.MOV.U32 R11, RZ, RZ, RZ ;  /* 0x000000ffff0b7224 */ /* 0x001fe200078e00ff */
[----:B------:R-:W-:Y:S01]  /*02c0*/  CS2R R4, SRZ ;  /* 0x0000000000047805 */ /* 0x000fe2000001ff00 */
[----:B------:R-:W-:Y:S01]  /*02d0*/  IMAD.MOV.U32 R16, RZ, RZ, RZ ;  /* 0x000000ffff107224 */ /* 0x000fe200078e00ff */
[----:B------:R-:W-:-:S07]  /*02e0*/  CS2R R6, SRZ ;  /* 0x0000000000067805 */ /* 0x000fce000001ff00 */
.L_x_5:
[----:B------:R-:W0:Y:S02]  /*02f0*/  LDC.64 R12, c[0x0][0x3a8] ;  /* 0x0000ea00ff0c7b82 */ /* 0x000e240000000a00 */
[----:B0-----:R-:W-:-:S04]  /*0300*/  IMAD.WIDE.U32 R12, R10, 0x30, R12 ;  /* 0x000000300a0c7825 */ /* 0x001fc800078e000c */
[----:B------:R-:W-:-:S05]  /*0310*/  IMAD.WIDE.U32 R12, R16, 0x4, R12 ;  /* 0x00000004100c7825 */ /* 0x000fca00078e000c */
[----:B------:R0:W5:Y:S01]  /*0320*/  LDG.E R17, desc[UR6][R12.64+0x4] ;  /* 0x000004060c117981 */ /* 0x000162000c1e1900 */
[----:B------:R-:W-:-:S07]  /*0330*/  IMAD.MOV.U32 R18, RZ, RZ, RZ ;  /* 0x000000ffff127224 */ /* 0x000fce00078e00ff */
.L_x_4:
[----:B-----5:R-:W-:Y:S01]  /*0340*/  SHF.R.U32.HI R23, RZ, R18, R17 ;  /* 0x00000012ff177219 */ /* 0x020fe20000011611 */
[----:B0-----:R-:W-:-:S03]  /*0350*/  IMAD.SHL.U32 R13, R16, 0x20, RZ ;  /* 0x00000020100d7824 */ /* 0x001fc600078e00ff */
[----:B------:R-:W-:Y:S01]  /*0360*/  LOP3.LUT R19, R23, 0x1, RZ, 0xc0, !PT ;  /* 0x0000000117137812 */ /* 0x000fe200078ec0ff */
[----:B------:R-:W-:-:S03]  /*0370*/  IMAD.IADD R12, R13, 0x1, R18 ;  /* 0x000000010d0c7824 */ /* 0x000fc600078e0212 */
[----:B------:R-:W-:Y:S01]  /*0380*/  ISETP.NE.U32.AND P0, PT, R19, 0x1, PT ;  /* 0x000000011300780c */ /* 0x000fe20003f05070 */
[----:B------:R-:W-:-:S03]  /*0390*/  IMAD R13, R12, 0x5, RZ ;  /* 0x000000050c0d7824 */ /* 0x000fc600078e02ff */
[----:B------:R-:W-:Y:S01]  /*03a0*/  R2P PR, R23, 0x7e ;  /* 0x0000007e17007804 */ /* 0x000fe20000000000 */
[----:B------:R-:W-:-:S08]  /*03b0*/  IMAD.WIDE.U32 R12, R13, 0x4, R8 ;  /* 0x000000040d0c7825 */ /* 0x000fd000078e0008 */
[----:B------:R-:W2:Y:S04]  /*03c0*/  @!P0 LDG.E R20, desc[UR6][R12.64] ;  /* 0x000000060c148981 */ /* 0x000ea8000c1e1900 */
[----:B------:R-:W3:Y:S04]  /*03d0*/  @!P0 LDG.E R22, desc[UR6][R12.64+0x10] ;  /* 0x000010060c168981 */ /* 0x000ee8000c1e1900 */
[----:B------:R-:W4:Y:S04]  /*03e0*/  @P1 LDG.E R24, desc[UR6][R12.64+0x14] ;  /* 0x000014060c181981 */ /* 0x000f28000c1e1900 */
[----:B------:R-:W4:Y:S04]  /*03f0*/  @P2 LDG.E R26, desc[UR6][R12.64+0x28] ;  /* 0x000028060c1a2981 */ /* 0x000f28000c1e1900 */
[----:B------:R-:W4:Y:S04]  /*0400*/  @!P0 LDG.E R19, desc[UR6][R12.64+0x4] ;  /* 0x000004060c138981 */ /* 0x000f28000c1e1900 */
[----:B------:R-:W4:Y:S04]  /*0410*/  @!P0 LDG.E R21, desc[UR6][R12.64+0xc] ;  /* 0x00000c060c158981 */ /* 0x000f28000c1e1900 */
[----:B------:R-:W4:Y:S04]  /*0420*/  @P1 LDG.E R25, desc[UR6][R12.64+0x18] ;  /* 0x000018060c191981 */ /* 0x000f28000c1e1900 */
[----:B------:R-:W4:Y:S04]  /*0430*/  @P3 LDG.E R28, desc[UR6][R12.64+0x3c] ;  /* 0x00003c060c1c3981 */ /* 0x000f28000c1e1900 */
[----:B------:R-:W4:Y:S01]  /*0440*/  @P6 LDG.E R27, desc[UR6][R12.64+0x7c] ;  /* 0x00007c060c1b6981 */ /* 0x000f22000c1e1900 */
[----:B--2---:R-:W-:-:S03]  /*0450*/  @!P0 LOP3.LUT R11, R11, R20, RZ, 0x3c, !PT ;  /* 0x000000140b0b8212 */ /* 0x004fc600078e3cff */
[----:B------:R-:W2:Y:S01]  /*0460*/  @!P0 LDG.E R20, desc[UR6][R12.64+0x8] ;  /* 0x000008060c148981 */ /* 0x000ea2000c1e1900 */
[----:B---3--:R-:W-:-:S03]  /*0470*/  @!P0 LOP3.LUT R5, R5, R22, RZ, 0x3c, !PT ;  /* 0x0000001605058212 */ /* 0x008fc600078e3cff */
[----:B------:R-:W3:Y:S01]  /*0480*/  @P1 LDG.E R22, desc[UR6][R12.64+0x24] ;  /* 0x000024060c161981 */ /* 0x000ee2000c1e1900 */
[----:B----4-:R-:W-:-:S03]  /*0490*/  @P1 LOP3.LUT R11, R11, R24, RZ, 0x3c, !PT ;  /* 0x000000180b0b1212 */ /* 0x010fc600078e3cff */
[----:B------:R-:W4:Y:S01]  /*04a0*/  @P2 LDG.E R24, desc[UR6][R12.64+0x38] ;  /* 0x000038060c182981 */ /* 0x000f22000c1e1900 */
[----:B------:R-:W-:-:S03]  /*04b0*/  @P2 LOP3.LUT R11, R11, R26, RZ, 0x3c, !PT ;  /* 0x0000001a0b0b2212 */ /* 0x000fc600078e3cff */
[----:B------:R-:W4:Y:S01]  /*04c0*/  @P4 LDG.E R26, desc[UR6][R12.64+0x50] ;  /* 0x000050060c1a4981 */ /* 0x000f22000c1e1900 */
[----:B------:R-:W-:-:S03]  /*04d0*/  @!P0 LOP3.LUT R6, R6, R19, RZ, 0x3c, !PT ;  /* 0x0000001306068212 */ /* 0x000fc600078e3cff */
[----:B------:R-:W4:Y:S01]  /*04e0*/  @P1 LDG.E R19, desc[UR6][R12.64+0x20] ;  /* 0x000020060c131981 */ /* 0x000f22000c1e1900 */
[----:B------:R-:W-:-:S03]  /*04f0*/  @!P0 LOP3.LUT R4, R4, R21, RZ, 0x3c, !PT ;  /* 0x0000001504048212 */ /* 0x000fc600078e3cff */
[----:B------:R-:W4:Y:S01]  /*0500*/  @P2 LDG.E R21, desc[UR6][R12.64+0x2c] ;  /* 0x00002c060c152981 */ /* 0x000f22000c1e1900 */
[----:B------:R-:W-:-:S03]  /*0510*/  @P1 LOP3.LUT R6, R6, R25, RZ, 0x3c, !PT ;  /* 0x0000001906061212 */ /* 0x000fc600078e3cff */
[----:B------:R-:W4:Y:S01]  /*0520*/  @P2 LDG.E R25, desc[UR6][R12.64+0x34] ;  /* 0x000034060c192981 */ /* 0x000f22000c1e1900 */
[----:B--2---:R-:W-:-:S03]  /*0530*/  @!P0 LOP3.LUT R7, R7, R20, RZ, 0x3c, !PT ;  /* 0x0000001407078212 */ /* 0x004fc600078e3cff */
[----:B------:R-:W2:Y:S01]  /*0540*/  @P1 LDG.E R20, desc[UR6][R12.64+0x1c] ;  /* 0x00001c060c141981 */ /* 0x000ea2000c1e1900 */
[----:B---3--:R-:W-:-:S03]  /*0550*/  @P1 LOP3.LUT R5, R5, R22, RZ, 0x3c, !PT ;  /* 0x0000001605051212 */ /* 0x008fc600078e3cff */
[----:B------:R-:W3:Y:S01]  /*0560*/  @P2 LDG.E R22, desc[UR6][R12.64+0x30] ;  /* 0x000030060c162981 */ /* 0x000ee2000c1e1900 */
[----:B----4-:R-:W-:-:S03]  /*0570*/  @P2 LOP3.LUT R5, R5, R24, RZ, 0x3c, !PT ;  /* 0x0000001805052212 */ /* 0x010fc600078e3cff */
[----:B------:R-:W4:Y:S01]  /*0580*/  @P3 LDG.E R24, desc[UR6][R12.64+0x4c] ;  /* 0x00004c060c183981 */ /* 0x000f22000c1e1900 */
[----:B------:R-:W-:-:S04]  /*0590*/  @P3 LOP3.LUT R11, R11, R28, RZ, 0x3c, !PT ;  /* 0x0000001c0b0b3212 */ /* 0x000fc800078e3cff */
[----:B------:R-:W-:Y:S02]  /*05a0*/  @P4 LOP3.LUT R11, R11, R26, RZ, 0x3c, !PT ;  /* 0x0000001a0b0b4212 */ /* 0x000fe400078e3cff */
[----:B------:R-:W-:Y:S01]  /*05b0*/  @P1 LOP3.LUT R4, R4, R19, RZ, 0x3c, !PT ;  /* 0x0000001304041212 */ /* 0x000fe200078e3cff */
[----:B------:R-:W4:Y:S04]  /*05c0*/  @P5 LDG.E R26, desc[UR6][R12.64+0x64] ;  /* 0x000064060c1a5981 */ /* 0x000f28000c1e1900 */
[----:B------:R-:W4:Y:S01]  /*05d0*/  @P3 LDG.E R19, desc[UR6][R12.64+0x40] ;  /* 0x000040060c133981 */ /* 0x000f22000c1e1900 */
[----:B------:R-:W-:Y:S02]  /*05e0*/  @P2 LOP3.LUT R6, R6, R21, RZ, 0x3c, !PT ;  /* 0x0000001506062212 */ /* 0x000fe400078e3cff */
[----:B------:R-:W-:Y:S01]  /*05f0*/  @P2 LOP3.LUT R4, R4, R25, RZ, 0x3c, !PT ;  /* 0x0000001904042212 */ /* 0x000fe200078e3cff */
[----:B------:R-:W4:Y:S04]  /*0600*/  @P3 LDG.E R21, desc[UR6][R12.64+0x48] ;  /* 0x000048060c153981 */ /* 0x000f28000c1e1900 */
[----:B------:R-:W4:Y:S01]  /*0610*/  @P4 LDG.E R25, desc[UR6][R12.64+0x54] ;  /* 0x000054060c194981 */ /* 0x000f22000c1e1900 */
[----:B--2---:R-:W-:-:S03]  /*0620*/  @P1 LOP3.LUT R7, R7, R20, RZ, 0x3c, !PT ;  /* 0x0000001407071212 */ /* 0x004fc600078e3cff */
[----:B------:R-:W2:Y:S01]  /*0630*/  @P3 LDG.E R20, desc[UR6][R12.64+0x44] ;  /* 0x000044060c143981 */ /* 0x000ea2000c1e1900 */
[----:B---3--:R-:W-:-:S03]  /*0640*/  @P2 LOP3.LUT R7, R7, R22, RZ, 0x3c, !PT ;  /* 0x0000001607072212 */ /* 0x008fc600078e3cff */
[----:B------:R-:W3:Y:S01]  /*0650*/  @P4 LDG.E R22, desc[UR6][R12.64+0x58] ;  /* 0x000058060c164981 */ /* 0x000ee2000c1e1900 */
[----:B----4-:R-:W-:-:S03]  /*0660*/  @P3 LOP3.LUT R5, R5, R24, RZ, 0x3c, !PT ;  /* 0x0000001805053212 */ /* 0x010fc600078e3cff */
[----:B------:R-:W4:Y:S01]  /*0670*/  @P4 LDG.E R24, desc[UR6][R12.64+0x60] ;  /* 0x000060060c184981 */ /* 0x000f22000c1e1900 */
[----:B------:R-:W-:Y:S02]  /*0680*/  LOP3.LUT P0, RZ, R23, 0x80, RZ, 0xc0, !PT ;  /* 0x0000008017ff7812 */ /* 0x000fe4000780c0ff */
[----:B------:R-:W-:Y:S02]  /*0690*/  @P5 LOP3.LUT R11, R11, R26, RZ, 0x3c, !PT ;  /* 0x0000001a0b0b5212 */ /* 0x000fe400078e3cff */
[----:B------:R-:W4:Y:S01]  /*06a0*/  @P6 LDG.E R26, desc[UR6][R12.64+0x78] ;  /* 0x000078060c1a6981 */ /* 0x000f22000c1e1900 */
[----:B------:R-:W-:-:S03]  /*06b0*/  @P3 LOP3.LUT R6, R6, R19, RZ, 0x3c, !PT ;  /* 0x0000001306063212 */ /* 0x000fc600078e3cff */
[----:B------:R-:W4:Y:S01]  /*06c0*/  @P4 LDG.E R19, desc[UR6][R12.64+0x5c] ;  /* 0x00005c060c134981 */ /* 0x000f22000c1e1900 */
[----:B------:R-:W-:-:S03]  /*06d0*/  @P3 LOP3.LUT R4, R4, R21, RZ, 0x3c, !PT ;  /* 0x0000001504043212 */ /* 0x000fc600078e3cff */
[----:B------:R-:W4:Y:S01]  /*06e0*/  @P5 LDG.E R21, desc[UR6][R12.64+0x68] ;  /* 0x000068060c155981 */ /* 0x000f22000c1e1900 */
[----:B------:R-:W-:-:S03]  /*06f0*/  @P4 LOP3.LUT R6, R6, R25, RZ, 0x3c, !PT ;  /* 0x0000001906064212 */ /* 0x000fc600078e3cff */
[----:B------:R-:W4:Y:S01]  /*0700*/  @P5 LDG.E R25, desc[UR6][R12.64+0x70] ;  /* 0x000070060c195981 */ /* 0x000f22000c1e1900 */
[----:B--2---:R-:W-:-:S03]  /*0710*/  @P3 LOP3.LUT R7, R7, R20, RZ, 0x3c, !PT ;  /* 0x0000001407073212 */ /* 0x004fc600078e3cff */
[----:B------:R-:W2:Y:S01]  /*0720*/  @P5 LDG.E R20, desc[UR6][R12.64+0x6c] ;  /* 0x00006c060c145981 */ /* 0x000ea2000c1e1900 */
[----:B---3--:R-:W-:-:S03]  /*0730*/  @P4 LOP3.LUT R7, R7, R22, RZ, 0x3c, !PT ;  /* 0x0000001607074212 */ /* 0x008fc600078e3cff */
[----:B------:R-:W3:Y:S01]  /*0740*/  @P5 LDG.E R22, desc[UR6][R12.64+0x74] ;  /* 0x000074060c165981 */ /* 0x000ee2000c1e1900 */
[----:B----4-:R-:W-:-:S03]  /*0750*/  @P4 LOP3.LUT R5, R5, R24, RZ, 0x3c, !PT ;  /* 0x0000001805054212 */ /* 0x010fc600078e3cff */
[----:B------:R-:W4:Y:S01]  /*0760*/  @P0 LDG.E R24, desc[UR6][R12.64+0x8c] ;  /* 0x00008c060c180981 */ /* 0x000f22000c1e1900 */
[----:B------:R-:W-:-:S03]  /*0770*/  @P6 LOP3.LUT R11, R11, R26, RZ, 0x3c, !PT ;  /* 0x0000001a0b0b6212 */ /* 0x000fc600078e3cff */
        /* <DEDUP_REMOVED lines=13> */
[----:B------:R-:W-:Y:S02]  /*0850*/  @P6 LOP3.LUT R6, R6, R27, RZ, 0x3c, !PT ;  /* 0x0000001b06066212 */ /* 0x000fe400078e3cff */
[----:B------:R-:W-:Y:S02]  /*0860*/  @P6 LOP3.LUT R4, R4, R19, RZ, 0x3c, !PT ;  /* 0x0000001304046212 */ /* 0x000fe400078e3cff */
[----:B------:R-:W-:Y:S02]  /*0870*/  @P0 LOP3.LUT R6, R6, R21, RZ, 0x3c, !PT ;  /* 0x0000001506060212 */ /* 0x000fe400078e3cff */
[----:B------:R-:W-:Y:S02]  /*0880*/  @P0 LOP3.LUT R4, R4, R25, RZ, 0x3c, !PT ;  /* 0x0000001904040212 */ /* 0x000fe400078e3cff */
[----:B--2---:R-:W-:Y:S02]  /*0890*/  @P6 LOP3.LUT R7, R7, R20, RZ, 0x3c, !PT ;  /* 0x0000001407076212 */ /* 0x004fe400078e3cff */
[----:B---3--:R-:W-:-:S02]  /*08a0*/  @P6 LOP3.LUT R5, R5, R22, RZ, 0x3c, !PT ;  /* 0x0000001605056212 */ /* 0x008fc400078e3cff */
[----:B----4-:R-:W-:Y:S02]  /*08b0*/  @P0 LOP3.LUT R7, R7, R24, RZ, 0x3c, !PT ;  /* 0x0000001807070212 */ /* 0x010fe400078e3cff */
[----:B------:R-:W-:Y:S02]  /*08c0*/  @P0 LOP3.LUT R5, R5, R26, RZ, 0x3c, !PT ;  /* 0x0000001a05050212 */ /* 0x000fe400078e3cff */
[----:B------:R-:W-:-:S13]  /*08d0*/  R2P PR, R23.B1, 0x7f ;  /* 0x0000007f17007804 */ /* 0x000fda0000001000 */
[----:B------:R-:W2:Y:S04]  /*08e0*/  @P0 LDG.E R20, desc[UR6][R12.64+0xa0] ;  /* 0x0000a0060c140981 */ /* 0x000ea8000c1e1900 */
[----:B------:R-:W3:Y:S04]  /*08f0*/  @P1 LDG.E R24, desc[UR6][R12.64+0xb4] ;  /* 0x0000b4060c181981 */ /* 0x000ee8000c1e1900 */
[----:B------:R-:W4:Y:S04]  /*0900*/  @P2 LDG.E R26, desc[UR6][R12.64+0xc8] ;  /* 0x0000c8060c1a2981 */ /* 0x000f28000c1e1900 */
[----:B------:R-:W4:Y:S04]  /*0910*/  @P3 LDG.E R28, desc[UR6][R12.64+0xdc] ;  /* 0x0000dc060c1c3981 */ /* 0x000f28000c1e1900 */
[----:B------:R-:W4:Y:S04]  /*0920*/  @P0 LDG.E R21, desc[UR6][R12.64+0xa4] ;  /* 0x0000a4060c150981 */ /* 0x000f28000c1e1900 */
[----:B------:R-:W4:Y:S04]  /*0930*/  @P0 LDG.E R22, desc[UR6][R12.64+0xa8] ;  /* 0x0000a8060c160981 */ /* 0x000f28000c1e1900 */
        /* <DEDUP_REMOVED lines=22> */
[----:B------:R-:W-:Y:S02]  /*0aa0*/  LOP3.LUT P0, RZ, R23, 0x8000, RZ, 0xc0, !PT ;  /* 0x0000800017ff7812 */ /* 0x000fe4000780c0ff */
[----:B----4-:R-:W-:Y:S01]  /*0ab0*/  @P5 LOP3.LUT R11, R11, R26, RZ, 0x3c, !PT ;  /* 0x0000001a0b0b5212 */ /* 0x010fe200078e3cff */
[----:B------:R-:W4:Y:S04]  /*0ac0*/  @P3 LDG.E R23, desc[UR6][R12.64+0xe0] ;  /* 0x0000e0060c173981 */ /* 0x000f28000c1e1900 */
[----:B------:R-:W2:Y:S01]  /*0ad0*/  @P3 LDG.E R26, desc[UR6][R12.64+0xe4] ;  /* 0x0000e4060c1a3981 */ /* 0x000ea2000c1e1900 */
[----:B------:R-:W-:-:S03]  /*0ae0*/  @P1 LOP3.LUT R6, R6, R21, RZ, 0x3c, !PT ;  /* 0x0000001506061212 */ /* 0x000fc600078e3cff */
        /* <DEDUP_REMOVED lines=9> */
[----:B---3--:R-:W-:-:S03]  /*0b80*/  @P2 LOP3.LUT R5, R5, R24, RZ, 0x3c, !PT ;  /* 0x0000001805052212 */ /* 0x008fc600078e3cff */
[----:B------:R-:W3:Y:S01]  /*0b90*/  @P4 LDG.E R24, desc[UR6][R12.64+0x100] ;  /* 0x000100060c184981 */ /* 0x000ee2000c1e1900 */
[----:B----4-:R-:W-:-:S03]  /*0ba0*/  @P3 LOP3.LUT R6, R6, R23, RZ, 0x3c, !PT ;  /* 0x0000001706063212 */ /* 0x010fc600078e3cff */
[----:B------:R-:W4:Y:S01]  /*0bb0*/  @P5 LDG.E R23, desc[UR6][R12.64+0x108] ;  /* 0x000108060c175981 */ /* 0x000f22000c1e1900 */
[----:B--2---:R-:W-:-:S03]  /*0bc0*/  @P2 LOP3.LUT R4, R4, R21, RZ, 0x3c, !PT ;  /* 0x0000001504042212 */ /* 0x004fc600078e3cff */
[----:B------:R-:W2:Y:S01]  /*0bd0*/  @P4 LDG.E R21, desc[UR6][R12.64+0xfc] ;  /* 0x0000fc060c154981 */ /* 0x000ea2000c1e1900 */
[----:B------:R-:W-:-:S03]  /*0be0*/  @P2 LOP3.LUT R7, R7, R22, RZ, 0x3c, !PT ;  /* 0x0000001607072212 */ /* 0x000fc600078e3cff */
[----:B------:R-:W2:Y:S01]  /*0bf0*/  @P4 LDG.E R22, desc[UR6][R12.64+0xf8] ;  /* 0x0000f8060c164981 */ /* 0x000ea2000c1e1900 */
[----:B------:R-:W-:Y:S02]  /*0c00*/  @P3 LOP3.LUT R7, R7, R26, RZ, 0x3c, !PT ;  /* 0x0000001a07073212 */ /* 0x000fe400078e3cff */
[----:B------:R-:W-:Y:S01]  /*0c10*/  @P3 LOP3.LUT R4, R4, R25, RZ, 0x3c, !PT ;  /* 0x0000001904043212 */ /* 0x000fe200078e3cff */
[----:B------:R-:W2:Y:S04]  /*0c20*/  @P5 LDG.E R26, desc[UR6][R12.64+0x10c] ;  /* 0x00010c060c1a5981 */ /* 0x000ea8000c1e1900 */
        /* <DEDUP_REMOVED lines=15> */
[----:B------:R-:W-:-:S03]  /*0d20*/  @P5 LOP3.LUT R7, R7, R26, RZ, 0x3c, !PT ;  /* 0x0000001a07075212 */ /* 0x000fc600078e3cff */
[----:B------:R-:W2:Y:S01]  /*0d30*/  @P0 LDG.E R26, desc[UR6][R12.64+0x134] ;  /* 0x000134060c1a0981 */ /* 0x000ea2000c1e1900 */
[----:B------:R-:W-:-:S03]  /*0d40*/  @P5 LOP3.LUT R4, R4, R25, RZ, 0x3c, !PT ;  /* 0x0000001904045212 */ /* 0x000fc600078e3cff */
[----:B------:R-:W2:Y:S01]  /*0d50*/  @P0 LDG.E R25, desc[UR6][R12.64+0x138] ;  /* 0x000138060c190981 */ /* 0x000ea2000c1e1900 */
[----:B------:R-:W-:-:S05]  /*0d60*/  VIADD R18, R18, 0x10 ;  /* 0x0000001012127836 */ /* 0x000fca0000000000 */
[----:B------:R-:W-:Y:S02]  /*0d70*/  ISETP.NE.AND P1, PT, R18, 0x20, PT ;  /* 0x000000201200780c */ /* 0x000fe40003f25270 */
[----:B------:R-:W-:Y:S02]  /*0d80*/  @P5 LOP3.LUT R5, R5, R20, RZ, 0x3c, !PT ;  /* 0x0000001405055212 */ /* 0x000fe400078e3cff */
[----:B------:R-:W-:Y:S02]  /*0d90*/  @P6 LOP3.LUT R6, R6, R19, RZ, 0x3c, !PT ;  /* 0x0000001306066212 */ /* 0x000fe400078e3cff */
[----:B---3--:R-:W-:Y:S02]  /*0da0*/  @P6 LOP3.LUT R5, R5, R24, RZ, 0x3c, !PT ;  /* 0x0000001805056212 */ /* 0x008fe400078e3cff */
[----:B----4-:R-:W-:Y:S02]  /*0db0*/  @P0 LOP3.LUT R6, R6, R23, RZ, 0x3c, !PT ;  /* 0x0000001706060212 */ /* 0x010fe400078e3cff */
[----:B------:R-:W-:-:S02]  /*0dc0*/  @P0 LOP3.LUT R5, R5, R28, RZ, 0x3c, !PT ;  /* 0x0000001c05050212 */ /* 0x000fc400078e3cff */
[----:B--2---:R-:W-:Y:S02]  /*0dd0*/  @P6 LOP3.LUT R4, R4, R21, RZ, 0x3c, !PT ;  /* 0x0000001504046212 */ /* 0x004fe400078e3cff */
[----:B------:R-:W-:-:S04]  /*0de0*/  @P6 LOP3.LUT R7, R7, R22, RZ, 0x3c, !PT ;  /* 0x0000001607076212 */ /* 0x000fc800078e3cff */
[----:B------:R-:W-:Y:S02]  /*0df0*/  @P0 LOP3.LUT R7, R7, R26, RZ, 0x3c, !PT ;  /* 0x0000001a07070212 */ /* 0x000fe400078e3cff */
[----:B------:R-:W-:Y:S01]  /*0e00*/  @P0 LOP3.LUT R4, R4, R25, RZ, 0x3c, !PT ;  /* 0x0000001904040212 */ /* 0x000fe200078e3cff */
[----:B------:R-:W-:Y:S06]  /*0e10*/  @P1 BRA `(.L_x_4) ;  /* 0xfffffff400481947 */ /* 0x000fec000383ffff */
[----:B------:R-:W-:-:S05]  /*0e20*/  VIADD R16, R16, 0x1 ;  /* 0x0000000110107836 */ /* 0x000fca0000000000 */
[----:B------:R-:W-:-:S13]  /*0e30*/  ISETP.NE.AND P0, PT, R16, 0x5, PT ;  /* 0x000000051000780c */ /* 0x000fda0003f05270 */
[----:B------:R-:W-:Y:S05]  /*0e40*/  @P0 BRA `(.L_x_5) ;  /* 0xfffffff400280947 */ /* 0x000fea000383ffff */
[----:B------:R-:W0:Y:S01]  /*0e50*/  LDC.64 R12, c[0x0][0x3a8] ;  /* 0x0000ea00ff0c7b82 */ /* 0x000e220000000a00 */
[----:B------:R-:W-:Y:S01]  /*0e60*/  VIADD R15, R15, 0x1 ;  /* 0x000000010f0f7836 */ /* 0x000fe20000000000 */
[----:B------:R-:W-:-:S04]  /*0e70*/  LOP3.LUT R16, R3, 0x3, RZ, 0xc0, !PT ;  /* 0x0000000303107812 */ /* 0x000fc800078ec0ff */
[----:B------:R-:W-:Y:S01]  /*0e80*/  ISETP.GE.U32.AND P0, PT, R15, R16, PT ;  /* 0x000000100f00720c */ /* 0x000fe20003f06070 */
[----:B0-----:R-:W-:-:S05]  /*0e90*/  IMAD.WIDE.U32 R12, R10, 0x30, R12 ;  /* 0x000000300a0c7825 */ /* 0x001fca00078e000c */
[----:B------:R0:W-:Y:S04]  /*0ea0*/  STG.E desc[UR6][R12.64+0x4], R11 ;  /* 0x0000040b0c007986 */ /* 0x0001e8000c101906 */
[----:B------:R0:W-:Y:S04]  /*0eb0*/  STG.E.64 desc[UR6][R12.64+0x8], R6 ;  /* 0x000008060c007986 */ /* 0x0001e8000c101b06 */
[----:B------:R0:W-:Y:S01]  /*0ec0*/  STG.E.64 desc[UR6][R12.64+0x10], R4 ;  /* 0x000010040c007986 */ /* 0x0001e2000c101b06 */
[----:B------:R-:W-:Y:S05]  /*0ed0*/  @!P0 BRA `(.L_x_6) ;  /* 0xfffffff000f48947 */ /* 0x000fea000383ffff */
.L_x_3:
[----:B------:R-:W-:Y:S05]  /*0ee0*/  BSYNC.RECONVERGENT B1 ;  /* 0x0000000000017941 */ /* 0x000fea0003800200 */
.L_x_2:
[C---:B------:R-:W-:Y:S01]  /*0ef0*/  ISETP.GT.U32.AND P0, PT, R3.reuse, 0x3, PT ;  /* 0x000000030300780c */ /* 0x040fe20003f04070 */
[----:B------:R-:W-:Y:S01]  /*0f00*/  VIADD R0, R0, 0x1 ;  /* 0x0000000100007836 */ /* 0x000fe20000000000 */
[--C-:B------:R-:W-:Y:S02]  /*0f10*/  SHF.R.U64 R3, R3, 0x2, R14.reuse ;  /* 0x0000000203037819 */ /* 0x100fe4000000120e */
[----:B------:R-:W-:Y:S02]  /*0f20*/  ISETP.GT.U32.AND.EX P0, PT, R14, RZ, PT, P0 ;  /* 0x000000ff0e00720c */ /* 0x000fe40003f04100 */
[----:B------:R-:W-:-:S11]  /*0f30*/  SHF.R.U32.HI R14, RZ, 0x2, R14 ;  /* 0x00000002ff0e7819 */ /* 0x000fd6000001160e */
[----:B------:R-:W-:Y:S05]  /*0f40*/  @P0 BRA `(.L_x_7) ;  /* 0xfffffff000b80947 */ /* 0x000fea000383ffff */
.L_x_1:
[----:B------:R-:W-:Y:S05]  /*0f50*/  BSYNC.RECONVERGENT B0 ;  /* 0x0000000000007941 */ /* 0x000fea0003800200 */
.L_x_0:
[----:B------:R-:W2:Y:S01]  /*0f60*/  LDCU UR4, c[0x0][0x3a4] ;  /* 0x00007480ff0477ac */ /* 0x000ea20008000800 */
[----:B-1----:R-:W1:Y:S01]  /*0f70*/  LDC.64 R8, c[0x0][0x3a8] ;  /* 0x0000ea00ff087b82 */ /* 0x002e620000000a00 */
[----:B--2---:R-:W-:Y:S01]  /*0f80*/  I2FP.F32.S32 R15, UR4 ;  /* 0x00000004000f7c45 */ /* 0x004fe20008201400 */
[----:B------:R-:W2:Y:S03]  /*0f90*/  LDCU UR4, c[0x0][0x390] ;  /* 0x00007200ff0477ac */ /* 0x000ea60008000800 */
[----:B------:R-:W3:Y:S01]  /*0fa0*/  MUFU.RCP R0, R15 ;  /* 0x0000000f00007308 */ /* 0x000ee20000001000 */
[----:B-1----:R-:W-:-:S05]  /*0fb0*/  IMAD.WIDE.U32 R8, R10, 0x30, R8 ;  /* 0x000000300a087825 */ /* 0x002fca00078e0008 */
[----:B------:R1:W-:Y:S04]  /*0fc0*/  STG.E.64 desc[UR6][R8.64+0x18], RZ ;  /* 0x000018ff08007986 */ /* 0x0003e8000c101b06 */
[----:B------:R1:W-:Y:S01]  /*0fd0*/  STG.E desc[UR6][R8.64+0x20], RZ ;  /* 0x000020ff08007986 */ /* 0x0003e2000c101906 */
[----:B--2---:R-:W-:-:S03]  /*0fe0*/  IMAD.U32 R14, RZ, RZ, UR4 ;  /* 0x00000004ff0e7e24 */ /* 0x004fc6000f8e00ff */
[----:B------:R1:W-:Y:S01]  /*0ff0*/  STG.E.64 desc[UR6][R8.64+0x28], RZ ;  /* 0x000028ff08007986 */ /* 0x0003e2000c101b06 */
[----:B---3--:R-:W-:Y:S01]  /*1000*/  FFMA R3, -R15, R0, 1 ;  /* 0x3f8000000f037423 */ /* 0x008fe20000000100 */
[----:B------:R-:W2:Y:S03]  /*1010*/  FCHK P0, R14, R15 ;  /* 0x0000000f0e007302 */ /* 0x000ea60000000000 */
[----:B------:R-:W-:-:S04]  /*1020*/  FFMA R0, R0, R3, R0 ;  /* 0x0000000300007223 */ /* 0x000fc80000000000 */
[----:B------:R-:W-:-:S04]  /*1030*/  FFMA R3, R0, UR4, RZ ;  /* 0x0000000400037c23 */ /* 0x000fc800080000ff */
[----:B0-----:R-:W-:-:S04]  /*1040*/  FFMA R12, -R15, R3, UR4 ;  /* 0x000000040f0c7e23 */ /* 0x001fc80008000103 */
[----:B------:R-:W-:Y:S01]  /*1050*/  FFMA R0, R0, R12, R3 ;  /* 0x0000000c00007223 */ /* 0x000fe20000000003 */
[----:B-12---:R-:W-:Y:S06]  /*1060*/  @!P0 BRA `(.L_x_8) ;  /* 0x0000000000088947 */ /* 0x006fec0003800000 */
[----:B------:R-:W-:-:S07]  /*1070*/  MOV R12, 0x1090 ;  /* 0x00001090000c7802 */ /* 0x000fce0000000f00 */
[----:B------:R-:W-:Y:S05]  /*1080*/  CALL.REL.NOINC `($__internal_1_$__cuda_sm3x_div_rn_noftz_f32_slowpath) ;  /* 0x0000000c00d07944 */ /* 0x000fea0003c00000 */
.L_x_8:
[----:B------:R-:W0:Y:S01]  /*1090*/  LDCU UR5, c[0x0][0x398] ;  /* 0x00007300ff0577ac */ /* 0x000e220008000800 */
[----:B------:R-:W-:Y:S01]  /*10a0*/  F2F.F64.F32 R18, R0 ;  /* 0x0000000000127310 */ /* 0x000fe20000201800 */
[----:B------:R-:W-:Y:S01]  /*10b0*/  PLOP3.LUT P0, PT, PT, PT, PT, 0x80, 0x8 ;  /* 0x000000000008781c */ /* 0x000fe20003f0f070 */
[----:B------:R-:W1:Y:S06]  /*10c0*/  LDCU UR4, c[0x0][0x394] ;  /* 0x00007280ff0477ac */ /* 0x000e6c0008000800 */
[----:B0-----:R-:W0:Y:S01]  /*10d0*/  F2F.F64.F32 R14, UR5 ;  /* 0x00000005000e7d10 */ /* 0x001e220008201800 */
[----:B------:R-:W-:-:S07]  /*10e0*/  UMOV UR5, 0x3fe62e42 ;  /* 0x3fe62e4200057882 */ /* 0x000fce0000000000 */
[----:B-1----:R-:W1:Y:S01]  /*10f0*/  F2F.F64.F32 R12, UR4 ;  /* 0x00000004000c7d10 */ /* 0x002e620008201800 */
[----:B------:R-:W-:Y:S01]  /*1100*/  UMOV UR4, 0xfefa39ef ;  /* 0xfefa39ef00047882 */ /* 0x000fe20000000000 */
[----:B0-----:R-:W-:-:S08]  /*1110*/  DMUL R16, R14, -0.5 ;  /* 0xbfe000000e107828 */ /* 0x001fd00000000000 */
[----:B-1----:R-:W-:Y:S01]  /*1120*/  DFMA R12, R14, R16, R12 ;  /* 0x000000100e0c722b */ /* 0x002fe2000000000c */
[----:B------:R-:W-:Y:S02]  /*1130*/  IMAD.MOV.U32 R14, RZ, RZ, 0x652b82fe ;  /* 0x652b82feff0e7424 */ /* 0x000fe400078e00ff */
[----:B------:R-:W-:-:S05]  /*1140*/  IMAD.MOV.U32 R15, RZ, RZ, 0x3ff71547 ;  /* 0x3ff71547ff0f7424 */ /* 0x000fca00078e00ff */
[----:B------:R-:W-:-:S08]  /*1150*/  DMUL R12, R12, R18 ;  /* 0x000000120c0c7228 */ /* 0x000fd00000000000 */
[----:B------:R-:W-:Y:S02]  /*1160*/  DFMA R14, R12, R14, 6.75539944105574400000e+15 ;  /* 0x433800000c0e742b */ /* 0x000fe4000000000e */
[----:B------:R-:W-:-:S06]  /*1170*/  FSETP.GEU.AND P1, PT, |R13|, 4.1917929649353027344, PT ;  /* 0x4086232b0d00780b */ /* 0x000fcc0003f2e200 */
[----:B------:R-:W-:-:S08]  /*1180*/  DADD R16, R14, -6.75539944105574400000e+15 ;  /* 0xc33800000e107429 */ /* 0x000fd00000000000 */
[----:B------:R-:W-:Y:S01]  /*1190*/  DFMA R18, R16, -UR4, R12 ;  /* 0x8000000410127c2b */ /* 0x000fe2000800000c */
[----:B------:R-:W-:Y:S01]  /*11a0*/  UMOV UR4, 0x3b39803f ;  /* 0x3b39803f00047882 */ /* 0x000fe20000000000 */
[----:B------:R-:W-:-:S06]  /*11b0*/  UMOV UR5, 0x3c7abc9e ;  /* 0x3c7abc9e00057882 */ /* 0x000fcc0000000000 */
[----:B------:R-:W-:Y:S01]  /*11c0*/  DFMA R16, R16, -UR4, R18 ;  /* 0x8000000410107c2b */ /* 0x000fe20008000012 */
[----:B------:R-:W-:Y:S01]  /*11d0*/  UMOV UR4, 0x69ce2bdf ;  /* 0x69ce2bdf00047882 */ /* 0x000fe20000000000 */
[----:B------:R-:W-:Y:S01]  /*11e0*/  IMAD.MOV.U32 R18, RZ, RZ, -0x35dec16 ;  /* 0xfca213eaff127424 */ /* 0x000fe200078e00ff */
[----:B------:R-:W-:Y:S01]  /*11f0*/  UMOV UR5, 0x3e5ade15 ;  /* 0x3e5ade1500057882 */ /* 0x000fe20000000000 */
[----:B------:R-:W-:-:S06]  /*1200*/  IMAD.MOV.U32 R19, RZ, RZ, 0x3e928af3 ;  /* 0x3e928af3ff137424 */ /* 0x000fcc00078e00ff */
[----:B------:R-:W-:Y:S01]  /*1210*/  DFMA R18, R16, UR4, R18 ;  /* 0x0000000410127c2b */ /* 0x000fe20008000012 */
[----:B------:R-:W-:Y:S01]  /*1220*/  UMOV UR4, 0x62401315 ;  /* 0x6240131500047882 */ /* 0x000fe20000000000 */
[----:B------:R-:W-:-:S06]  /*1230*/  UMOV UR5, 0x3ec71dee ;  /* 0x3ec71dee00057882 */ /* 0x000fcc0000000000 */
[----:B------:R-:W-:Y:S01]  /*1240*/  DFMA R18, R16, R18, UR4 ;  /* 0x0000000410127e2b */ /* 0x000fe20008000012 */
        /* <DEDUP_REMOVED lines=20> */
[C---:B------:R-:W-:Y:S01]  /*1390*/  DFMA R18, R16.reuse, R18, UR4 ;  /* 0x0000000410127e2b */ /* 0x040fe20008000012 */
[----:B------:R-:W0:Y:S07]  /*13a0*/  LDCU UR4, c[0x0][0x3a4] ;  /* 0x00007480ff0477ac */ /* 0x000e2e0008000800 */
[----:B------:R-:W-:-:S08]  /*13b0*/  DFMA R18, R16, R18, 1 ;  /* 0x3ff000001012742b */ /* 0x000fd00000000012 */
[----:B------:R-:W-:Y:S01]  /*13c0*/  DFMA R16, R16, R18, 1 ;  /* 0x3ff000001010742b */ /* 0x000fe20000000012 */
[----:B0-----:R-:W-:-:S09]  /*13d0*/  UISETP.GE.AND UP0, UPT, UR4, 0x1, UPT ;  /* 0x000000010400788c */ /* 0x001fd2000bf06270 */
[----:B------:R-:W-:Y:S02]  /*13e0*/  IMAD R19, R14, 0x100000, R17 ;  /* 0x001000000e137824 */ /* 0x000fe400078e0211 */
[----:B------:R-:W-:Y:S01]  /*13f0*/  IMAD.MOV.U32 R18, RZ, RZ, R16 ;  /* 0x000000ffff127224 */ /* 0x000fe200078e0010 */
[----:B------:R-:W-:Y:S06]  /*1400*/  @!P1 BRA `(.L_x_9) ;  /* 0x0000000000349947 */ /* 0x000fec0003800000 */
[----:B------:R-:W-:Y:S01]  /*1410*/  FSETP.GEU.AND P2, PT, |R13|, 4.2275390625, PT ;  /* 0x408748000d00780b */ /* 0x000fe20003f4e200 */
[C---:B------:R-:W-:Y:S02]  /*1420*/  DADD R18, R12.reuse, +INF ;  /* 0x7ff000000c127429 */ /* 0x040fe40000000000 */
[----:B------:R-:W-:-:S08]  /*1430*/  DSETP.GEU.AND P1, PT, R12, RZ, PT ;  /* 0x000000ff0c00722a */ /* 0x000fd00003f2e000 */
[----:B------:R-:W-:Y:S02]  /*1440*/  FSEL R18, R18, RZ, P1 ;  /* 0x000000ff12127208 */ /* 0x000fe40000800000 */
[----:B------:R-:W-:Y:S01]  /*1450*/  FSEL R19, R19, RZ, P1 ;  /* 0x000000ff13137208 */ /* 0x000fe20000800000 */
[----:B------:R-:W-:Y:S06]  /*1460*/  @P2 BRA `(.L_x_9) ;  /* 0x00000000001c2947 */ /* 0x000fec0003800000 */
[----:B------:R-:W-:Y:S01]  /*1470*/  LEA.HI R3, R14, R14, RZ, 0x1 ;  /* 0x0000000e0e037211 */ /* 0x000fe200078f08ff */
[----:B------:R-:W-:-:S03]  /*1480*/  IMAD.MOV.U32 R18, RZ, RZ, RZ ;  /* 0x000000ffff127224 */ /* 0x000fc600078e00ff */
[----:B------:R-:W-:-:S05]  /*1490*/  SHF.R.S32.HI R3, RZ, 0x1, R3 ;  /* 0x00000001ff037819 */ /* 0x000fca0000011403 */
[----:B------:R-:W-:Y:S02]  /*14a0*/  IMAD.IADD R14, R14, 0x1, -R3 ;  /* 0x000000010e0e7824 */ /* 0x000fe400078e0a03 */
[----:B------:R-:W-:-:S03]  /*14b0*/  IMAD R17, R3, 0x100000, R17 ;  /* 0x0010000003117824 */ /* 0x000fc600078e0211 */
[----:B------:R-:W-:-:S06]  /*14c0*/  LEA R19, R14, 0x3ff00000, 0x14 ;  /* 0x3ff000000e137811 */ /* 0x000fcc00078ea0ff */
[----:B------:R-:W-:-:S11]  /*14d0*/  DMUL R18, R16, R18 ;  /* 0x0000001210127228 */ /* 0x000fd60000000000 */
.L_x_9:
[----:B------:R-:W-:Y:S05]  /*14e0*/  BRA.U !UP0, `(.L_x_10) ;  /* 0x0000000908087547 */ /* 0x000fea000b800000 */
[----:B------:R-:W-:Y:S01]  /*14f0*/  VIADD R12, R0, 0xf3000000 ;  /* 0xf3000000000c7836 */ /* 0x000fe20000000000 */
[----:B------:R0:W1:Y:S04]  /*1500*/  MUFU.RSQ R13, R0 ;  /* 0x00000000000d7308 */ /* 0x0000680000001400 */
[----:B------:R-:W-:-:S04]  /*1510*/  ISETP.GT.U32.AND P0, PT, R12, 0x727fffff, PT ;  /* 0x727fffff0c00780c */ /* 0x000fc80003f04070 */
[----:B------:R0:W2:Y:S09]  /*1520*/  F2F.F32.F64 R3, R18 ;  /* 0x0000001200037310 */ /* 0x0000b20000301000 */
[----:B-1----:R-:W-:Y:S05]  /*1530*/  @!P0 BRA `(.L_x_11) ;  /* 0x0000000000188947 */ /* 0x002fea0003800000 */
[----:B------:R-:W-:Y:S01]  /*1540*/  BSSY.RECONVERGENT B0, `(.L_x_12) ;  /* 0x0000003000007945 */ /* 0x000fe20003800200 */
[----:B------:R-:W-:-:S07]  /*1550*/  MOV R22, 0x1570 ;  /* 0x0000157000167802 */ /* 0x000fce0000000f00 */
[----:B0-2---:R-:W-:Y:S05]  /*1560*/  CALL.REL.NOINC `($__internal_0_$__cuda_sm20_sqrt_rn_f32_slowpath) ;  /* 0x0000000800407944 */ /* 0x005fea0003c00000 */
[----:B------:R-:W-:Y:S05]  /*1570*/  BSYNC.RECONVERGENT B0 ;  /* 0x0000000000007941 */ /* 0x000fea0003800200 */
.L_x_12:
[----:B------:R-:W-:Y:S01]  /*1580*/  IMAD.MOV.U32 R17, RZ, RZ, R13 ;  /* 0x000000ffff117224 */ /* 0x000fe200078e000d */
[----:B------:R-:W-:Y:S06]  /*1590*/  BRA `(.L_x_13) ;  /* 0x0000000000107947 */ /* 0x000fec0003800000 */
.L_x_11:
[C---:B------:R-:W-:Y:S01]  /*15a0*/  FMUL.FTZ R17, R13.reuse, R0 ;  /* 0x000000000d117220 */ /* 0x040fe20000410000 */
[----:B------:R-:W-:-:S03]  /*15b0*/  FMUL.FTZ R12, R13, 0.5 ;  /* 0x3f0000000d0c7820 */ /* 0x000fc60000410000 */
[----:B0-----:R-:W-:-:S04]  /*15c0*/  FFMA R0, -R17, R17, R0 ;  /* 0x0000001111007223 */ /* 0x001fc80000000100 */
[----:B------:R-:W-:-:S07]  /*15d0*/  FFMA R17, R0, R12, R17 ;  /* 0x0000000c00117223 */ /* 0x000fce0000000011 */
.L_x_13:
[----:B------:R-:W0:Y:S01]  /*15e0*/  LDCU UR5, c[0x0][0x398] ;  /* 0x00007300ff0577ac */ /* 0x000e220008000800 */
[----:B------:R-:W-:Y:S01]  /*15f0*/  BSSY.RECONVERGENT B0, `(.L_x_10) ;  /* 0x0000071000007945 */ /* 0x000fe20003800200 */
[----:B------:R-:W-:Y:S02]  /*1600*/  IMAD.MOV.U32 R19, RZ, RZ, RZ ;  /* 0x000000ffff137224 */ /* 0x000fe400078e00ff */
[----:B------:R-:W-:Y:S01]  /*1610*/  IMAD.MOV.U32 R13, RZ, RZ, RZ ;  /* 0x000000ffff0d7224 */ /* 0x000fe200078e00ff */
[----:B------:R-:W1:Y:S01]  /*1620*/  LDCU UR8, c[0x0][0x3a4] ;  /* 0x00007480ff0877ac */ /* 0x000e620008000800 */
[----:B------:R-:W-:Y:S02]  /*1630*/  IMAD.MOV.U32 R16, RZ, RZ, RZ ;  /* 0x000000ffff107224 */ /* 0x000fe400078e00ff */
[----:B------:R-:W-:Y:S01]  /*1640*/  IMAD.MOV.U32 R12, RZ, RZ, 0x3198c20f ;  /* 0x3198c20fff0c7424 */ /* 0x000fe200078e00ff */
[----:B------:R-:W3:Y:S01]  /*1650*/  LDCU UR4, c[0x0][0x39c] ;  /* 0x00007380ff0477ac */ /* 0x000ee20008000800 */
[----:B0-----:R-:W-:-:S07]  /*1660*/  FMUL R17, R17, UR5 ;  /* 0x0000000511117c20 */ /* 0x001fce0008400000 */
.L_x_19:
[----:B------:R-:W-:Y:S01]  /*1670*/  ISETP.NE.AND P0, PT, R19, 0x1, PT ;  /* 0x000000011300780c */ /* 0x000fe20003f05270 */
[----:B------:R-:W-:Y:S01]  /*1680*/  BSSY.RECONVERGENT B1, `(.L_x_14) ;  /* 0x0000054000017945 */ /* 0x000fe20003800200 */
[----:B------:R-:W-:Y:S02]  /*1690*/  IMAD.MOV.U32 R0, RZ, RZ, R13 ;  /* 0x000000ffff007224 */ /* 0x000fe400078e000d */
[----:B------:R-:W-:-:S09]  /*16a0*/  IMAD.MOV.U32 R19, RZ, RZ, RZ ;  /* 0x000000ffff137224 */ /* 0x000fd200078e00ff */
[----:B0-----:R-:W-:Y:S05]  /*16b0*/  @!P0 BRA `(.L_x_15) ;  /* 0x0000000400408947 */ /* 0x001fea0003800000 */
[----:B------:R-:W-:Y:S01]  /*16c0*/  SHF.R.U32.HI R0, RZ, 0x2, R11 ;  /* 0x00000002ff007819 */ /* 0x000fe2000001160b */
[----:B------:R-:W-:Y:S01]  /*16d0*/  IMAD.MOV.U32 R18, RZ, RZ, 0x3e055027 ;  /* 0x3e055027ff127424 */ /* 0x000fe200078e00ff */
[----:B------:R0:W-:Y:S01]  /*16e0*/  STG.E.64 desc[UR6][R8.64+0x8], R4 ;  /* 0x0000080408007986 */ /* 0x0001e2000c101b06 */
[----:B------:R-:W-:Y:S01]  /*16f0*/  BSSY.RECONVERGENT B2, `(.L_x_16) ;  /* 0x000003f000027945 */ /* 0x000fe20003800200 */
[----:B------:R-:W-:Y:S01]  /*1700*/  LOP3.LUT R0, R0, R11, RZ, 0x3c, !PT ;  /* 0x0000000b00007212 */ /* 0x000fe200078e3cff */
[----:B------:R-:W-:-:S04]  /*1710*/  IMAD.SHL.U32 R11, R5, 0x10, RZ ;  /* 0x00000010050b7824 */ /* 0x000fc800078e00ff */
[----:B------:R-:W-:-:S05]  /*1720*/  IMAD.SHL.U32 R13, R0, 0x2, RZ ;  /* 0x00000002000d7824 */ /* 0x000fca00078e00ff */
[----:B------:R-:W-:Y:S01]  /*1730*/  LOP3.LUT R14, R0, R13, R11, 0x96, !PT ;  /* 0x0000000d000e7212 */ /* 0x000fe200078e960b */
[----:B------:R-:W-:Y:S01]  /*1740*/  IMAD.MOV.U32 R11, RZ, RZ, 0x2f800000 ;  /* 0x2f800000ff0b7424 */ /* 0x000fe200078e00ff */
[----:B------:R-:W-:Y:S02]  /*1750*/  SHF.R.U32.HI R13, RZ, 0x2, R6 ;  /* 0x00000002ff0d7819 */ /* 0x000fe40000011606 */
[----:B------:R-:W-:Y:S02]  /*1760*/  LOP3.LUT R14, R14, R5, RZ, 0x3c, !PT ;  /* 0x000000050e0e7212 */ /* 0x000fe400078e3cff */
[----:B------:R-:W-:Y:S02]  /*1770*/  LOP3.LUT R13, R13, R6, RZ, 0x3c, !PT ;  /* 0x000000060d0d7212 */ /* 0x000fe400078e3cff */
[C---:B------:R-:W-:Y:S01]  /*1780*/  IADD3 R0, PT, PT, R12.reuse, 0x587c5, R14 ;  /* 0x000587c50c007810 */ /* 0x040fe20007ffe00e */
[----:B------:R-:W-:-:S03]  /*1790*/  VIADD R12, R12, 0xb0f8a ;  /* 0x000b0f8a0c0c7836 */ /* 0x000fc60000000000 */
[----:B------:R-:W-:-:S05]  /*17a0*/  I2FP.F32.U32 R0, R0 ;  /* 0x0000000000007245 */ /* 0x000fca0000201000 */
[----:B------:R-:W-:-:S05]  /*17b0*/  FFMA R0, R0, R11, 1.1641532182693481445e-10 ;  /* 0x2f00000000007423 */ /* 0x000fca000000000b */
[----:B------:R-:W-:-:S13]  /*17c0*/  FSETP.GEU.AND P0, PT, R0, 1.175494350822287508e-38, PT ;  /* 0x008000000000780b */ /* 0x000fda0003f0e000 */
[----:B------:R-:W-:-:S04]  /*17d0*/  @!P0 FMUL R0, R0, 8388608 ;  /* 0x4b00000000008820 */ /* 0x000fc80000400000 */
[----:B------:R-:W-:-:S05]  /*17e0*/  VIADD R11, R0, 0xc0d55555 ;  /* 0xc0d55555000b7836 */ /* 0x000fca0000000000 */
[----:B------:R-:W-:-:S04]  /*17f0*/  LOP3.LUT R15, R11, 0xff800000, RZ, 0xc0, !PT ;  /* 0xff8000000b0f7812 */ /* 0x000fc800078ec0ff */
[----:B------:R-:W-:Y:S01]  /*1800*/  I2FP.F32.S32 R19, R15 ;  /* 0x0000000f00137245 */ /* 0x000fe20000201400 */
[----:B------:R-:W-:Y:S02]  /*1810*/  IMAD.IADD R11, R0, 0x1, -R15 ;  /* 0x00000001000b7824 */ /* 0x000fe400078e0a0f */
[----:B------:R-:W-:Y:S02]  /*1820*/  IMAD.SHL.U32 R15, R13, 0x2, RZ ;  /* 0x000000020d0f7824 */ /* 0x000fe400078e00ff */
[----:B------:R-:W-:-:S04]  /*1830*/  FADD R11, R11, -1 ;  /* 0xbf8000000b0b7421 */ /* 0x000fc80000000000 */
[----:B------:R-:W-:-:S04]  /*1840*/  FFMA R18, R11, -R18, 0.14084610342979431152 ;  /* 0x3e1039f60b127423 */ /* 0x000fc80000000812 */
[----:B------:R-:W-:-:S04]  /*1850*/  FFMA R18, R11, R18, -0.12148627638816833496 ;  /* 0xbdf8cdcc0b127423 */ /* 0x000fc80000000012 */
[----:B------:R-:W-:-:S04]  /*1860*/  FFMA R18, R11, R18, 0.13980610668659210205 ;  /* 0x3e0f29550b127423 */ /* 0x000fc80000000012 */
[----:B------:R-:W-:-:S04]  /*1870*/  FFMA R18, R11, R18, -0.16684235632419586182 ;  /* 0xbe2ad8b90b127423 */ /* 0x000fc80000000012 */
[----:B------:R-:W-:-:S04]  /*1880*/  FFMA R18, R11, R18, 0.20012299716472625732 ;  /* 0x3e4ced0b0b127423 */ /* 0x000fc80000000012 */
[----:B------:R-:W-:-:S04]  /*1890*/  FFMA R18, R11, R18, -0.24999669194221496582 ;  /* 0xbe7fff220b127423 */ /* 0x000fc80000000012 */
[----:B------:R-:W-:-:S04]  /*18a0*/  FFMA R18, R11, R18, 0.33333182334899902344 ;  /* 0x3eaaaa780b127423 */ /* 0x000fc80000000012 */
[C---:B------:R-:W-:Y:S01]  /*18b0*/  FFMA R6, R11.reuse, R18, -0.5 ;  /* 0xbf0000000b067423 */ /* 0x040fe20000000012 */
[----:B------:R-:W-:Y:S02]  /*18c0*/  FSEL R18, RZ, -23, P0 ;  /* 0xc1b80000ff127808 */ /* 0x000fe40000000000 */
[----:B------:R-:W-:Y:S01]  /*18d0*/  ISETP.GT.U32.AND P0, PT, R0, 0x7f7fffff, PT ;  /* 0x7f7fffff0000780c */ /* 0x000fe20003f04070 */
[----:B------:R-:W-:Y:S01]  /*18e0*/  FMUL R20, R11, R6 ;  /* 0x000000060b147220 */ /* 0x000fe20000400000 */
[----:B------:R-:W-:Y:S02]  /*18f0*/  IMAD.SHL.U32 R6, R14, 0x10, RZ ;  /* 0x000000100e067824 */ /* 0x000fe400078e00ff */
[----:B------:R-:W-:Y:S01]  /*1900*/  FFMA R18, R19, 1.1920928955078125e-07, R18 ;  /* 0x3400000013127823 */ /* 0x000fe20000000012 */
[----:B------:R-:W-:Y:S02]  /*1910*/  IMAD.MOV.U32 R19, RZ, RZ, 0x7f800000 ;  /* 0x7f800000ff137424 */ /* 0x000fe400078e00ff */
[----:B------:R-:W-:Y:S01]  /*1920*/  FFMA R11, R11, R20, R11 ;  /* 0x000000140b0b7223 */ /* 0x000fe2000000000b */
[----:B------:R-:W-:Y:S01]  /*1930*/  LOP3.LUT R15, R13, R15, R6, 0x96, !PT ;  /* 0x0000000f0d0f7212 */ /* 0x000fe200078e9606 */
[----:B------:R-:W-:-:S02]  /*1940*/  IMAD.MOV.U32 R13, RZ, RZ, R7 ;  /* 0x000000ffff0d7224 */ /* 0x000fc400078e0007 */
[----:B------:R-:W-:Y:S01]  /*1950*/  FFMA R11, R18, 0.69314718246459960938, R11 ;  /* 0x3f317218120b7823 */ /* 0x000fe2000000000b */
[----:B------:R-:W-:Y:S01]  /*1960*/  LOP3.LUT R15, R15, R14, RZ, 0x3c, !PT ;  /* 0x0000000e0f0f7212 */ /* 0x000fe200078e3cff */
[C---:B------:R-:W-:Y:S01]  /*1970*/  @P0 FFMA R11, R0.reuse, R19, +INF ;  /* 0x7f800000000b0423 */ /* 0x040fe20000000013 */
[----:B------:R-:W-:Y:S01]  /*1980*/  FSETP.NEU.AND P0, PT, R0, RZ, PT ;  /* 0x000000ff0000720b */ /* 0x000fe20003f0d000 */
[----:B------:R0:W-:Y:S02]  /*1990*/  STG.E.64 desc[UR6][R8.64], R12 ;  /* 0x0000000c08007986 */ /* 0x0001e4000c101b06 */
[----:B------:R-:W-:Y:S02]  /*19a0*/  IMAD.IADD R0, R15, 0x1, R12 ;  /* 0x000000010f007824 */ /* 0x000fe400078e020c */
[----:B------:R-:W-:Y:S01]  /*19b0*/  FMUL R11, R11, -2 ;  /* 0xc00000000b0b7820 */ /* 0x000fe20000400000 */
[----:B------:R0:W-:Y:S02]  /*19c0*/  STG.E.64 desc[UR6][R8.64+0x10], R14 ;  /* 0x0000100e08007986 */ /* 0x0001e4000c101b06 */
[----:B------:R-:W-:-:S02]  /*19d0*/  I2FP.F32.U32 R0, R0 ;  /* 0x0000000000007245 */ /* 0x000fc40000201000 */
[----:B------:R-:W-:Y:S01]  /*19e0*/  FSEL R19, R11, +INF , P0 ;  /* 0x7f8000000b137808 */ /* 0x000fe20000000000 */
[----:B------:R-:W-:-:S03]  /*19f0*/  IMAD.MOV.U32 R11, RZ, RZ, 0x30c90fdb ;  /* 0x30c90fdbff0b7424 */ /* 0x000fc600078e00ff */
[----:B------:R0:W4:Y:S01]  /*1a00*/  MUFU.RSQ R18, R19 ;  /* 0x0000001300127308 */ /* 0x0001220000001400 */
[----:B------:R-:W-:-:S05]  /*1a10*/  VIADD R6, R19, 0xf3000000 ;  /* 0xf300000013067836 */ /* 0x000fca0000000000 */
[----:B------:R-:W-:Y:S01]  /*1a20*/  ISETP.GT.U32.AND P0, PT, R6, 0x727fffff, PT ;  /* 0x727fffff0600780c */ /* 0x000fe20003f04070 */
[----:B------:R-:W-:-:S12]  /*1a30*/  FFMA R6, R0, R11, 7.314590599882819788e-10 ;  /* 0x30490fdb00067423 */ /* 0x000fd8000000000b */
[----:B0---4-:R-:W-:Y:S05]  /*1a40*/  @!P0 BRA `(.L_x_17) ;  /* 0x0000000000148947 */ /* 0x011fea0003800000 */
[----:B------:R-:W-:Y:S01]  /*1a50*/  IMAD.MOV.U32 R0, RZ, RZ, R19 ;  /* 0x000000ffff007224 */ /* 0x000fe200078e0013 */
[----:B------:R-:W-:-:S07]  /*1a60*/  MOV R22, 0x1a80 ;  /* 0x00001a8000167802 */ /* 0x000fce0000000f00 */
[----:B-123--:R-:W-:Y:S05]  /*1a70*/  CALL.REL.NOINC `($__internal_0_$__cuda_sm20_sqrt_rn_f32_slowpath) ;  /* 0x0000000000fc7944 */ /* 0x00efea0003c00000 */
[----:B------:R-:W-:Y:S01]  /*1a80*/  IMAD.MOV.U32 R0, RZ, RZ, R13 ;  /* 0x000000ffff007224 */ /* 0x000fe200078e000d */
[----:B------:R-:W-:Y:S06]  /*1a90*/  BRA `(.L_x_18) ;  /* 0x0000000000107947 */ /* 0x000fec0003800000 */
.L_x_17:
[----:B------:R-:W-:Y:S01]  /*1aa0*/  FMUL.FTZ R0, R19, R18 ;  /* 0x0000001213007220 */ /* 0x000fe20000410000 */
[----:B------:R-:W-:-:S03]  /*1ab0*/  FMUL.FTZ R13, R18, 0.5 ;  /* 0x3f000000120d7820 */ /* 0x000fc60000410000 */
[----:B------:R-:W-:-:S04]  /*1ac0*/  FFMA R11, -R0, R0, R19 ;  /* 0x00000000000b7223 */ /* 0x000fc80000000113 */
[----:B------:R-:W-:-:S07]  /*1ad0*/  FFMA R0, R11, R13, R0 ;  /* 0x0000000d0b007223 */ /* 0x000fce0000000000 */
.L_x_18:
[----:B-1-3--:R-:W-:Y:S05]  /*1ae0*/  BSYNC.RECONVERGENT B2 ;  /* 0x0000000000027941 */ /* 0x00afea0003800200 */
.L_x_16:
[----:B------:R-:W-:Y:S01]  /*1af0*/  FMUL.RZ R20, R6, 0.15915493667125701904 ;  /* 0x3e22f98306147820 */ /* 0x000fe2000040c000 */
[----:B------:R-:W-:Y:S02]  /*1b00*/  IMAD.MOV.U32 R18, RZ, RZ, R5 ;  /* 0x000000ffff127224 */ /* 0x000fe400078e0005 */
[----:B------:R-:W-:Y:S01]  /*1b10*/  IMAD.MOV.U32 R6, RZ, RZ, R4 ;  /* 0x000000ffff067224 */ /* 0x000fe200078e0004 */
[----:B------:R-:W0:Y:S01]  /*1b20*/  MUFU.COS R13, R20 ;  /* 0x00000014000d7308 */ /* 0x000e220000000000 */
[----:B------:R-:W-:Y:S02]  /*1b30*/  IMAD.MOV.U32 R19, RZ, RZ, 0x1 ;  /* 0x00000001ff137424 */ /* 0x000fe400078e00ff */
[----:B------:R-:W-:Y:S02]  /*1b40*/  IMAD.MOV.U32 R5, RZ, RZ, R15 ;  /* 0x000000ffff057224 */ /* 0x000fe400078e000f */
[----:B------:R-:W-:-:S03]  /*1b50*/  IMAD.MOV.U32 R4, RZ, RZ, R14 ;  /* 0x000000ffff047224 */ /* 0x000fc600078e000e */
[----:B------:R-:W1:Y:S01]  /*1b60*/  MUFU.SIN R11, R20 ;  /* 0x00000014000b7308 */ /* 0x000e620000000400 */
[----:B0-----:R-:W-:-:S05]  /*1b70*/  FMUL R13, R13, R0 ;  /* 0x000000000d0d7220 */ /* 0x001fca0000400000 */
[----:B------:R0:W-:Y:S01]  /*1b80*/  STG.E desc[UR6][R8.64+0x20], R13 ;  /* 0x0000200d08007986 */ /* 0x0001e2000c101906 */
[----:B-1----:R-:W-:Y:S01]  /*1b90*/  FMUL R0, R11, R0 ;  /* 0x000000000b007220 */ /* 0x002fe20000400000 */
[----:B------:R-:W-:Y:S02]  /*1ba0*/  IMAD.MOV.U32 R11, RZ, RZ, R7 ;  /* 0x000000ffff0b7224 */ /* 0x000fe400078e0007 */
[----:B------:R-:W-:-:S07]  /*1bb0*/  IMAD.MOV.U32 R7, RZ, RZ, R18 ;  /* 0x000000ffff077224 */ /* 0x000fce00078e0012 */
.L_x_15:
[----:B-1-3--:R-:W-:Y:S05]  /*1bc0*/  BSYNC.RECONVERGENT B1 ;  /* 0x0000000000017941 */ /* 0x00afea0003800200 */
.L_x_14:
[----:B------:R-:W-:Y:S02]  /*1bd0*/  IMAD.MOV.U32 R15, RZ, RZ, 0x3bbb989d ;  /* 0x3bbb989dff0f7424 */ /* 0x000fe400078e00ff */
[----:B------:R-:W-:Y:S01]  /*1be0*/  FMUL R0, R17, R0 ;  /* 0x0000000011007220 */ /* 0x000fe20000400000 */
[----:B------:R-:W-:Y:S01]  /*1bf0*/  IMAD.MOV.U32 R21, RZ, RZ, 0x437c0000 ;  /* 0x437c0000ff157424 */ /* 0x000fe200078e00ff */
[----:B------:R4:W-:Y:S01]  /*1c00*/  STG.E desc[UR6][R8.64+0x18], R19 ;  /* 0x0000181308007986 */ /* 0x0009e2000c101906 */
[----:B------:R-:W-:Y:S02]  /*1c10*/  VIADD R16, R16, 0x1 ;  /* 0x0000000110107836 */ /* 0x000fe40000000000 */
[----:B------:R-:W-:-:S04]  /*1c20*/  FFMA.SAT R14, R0, R15, 0.5 ;  /* 0x3f000000000e7423 */ /* 0x000fc8000000200f */
[----:B------:R-:W-:Y:S01]  /*1c30*/  FFMA.RM R14, R14, R21, 12582913 ;  /* 0x4b4000010e0e7423 */ /* 0x000fe20000004015 */
[----:B------:R-:W-:-:S03]  /*1c40*/  ISETP.LT.AND P2, PT, R16, UR8, PT ;  /* 0x0000000810007c0c */ /* 0x000fc6000bf41270 */
[C---:B------:R-:W-:Y:S01]  /*1c50*/  FADD R15, R14.reuse, -12583039 ;  /* 0xcb40007f0e0f7421 */ /* 0x040fe20000000000 */
[----:B------:R-:W-:-:S03]  /*1c60*/  IMAD.SHL.U32 R14, R14, 0x800000, RZ ;  /* 0x008000000e0e7824 */ /* 0x000fc600078e00ff */
[----:B------:R-:W-:-:S04]  /*1c70*/  FFMA R15, R0, 1.4426950216293334961, -R15 ;  /* 0x3fb8aa3b000f7823 */ /* 0x000fc8000000080f */
[----:B------:R-:W-:-:S06]  /*1c80*/  FFMA R15, R0, 1.925963033500011079e-08, R15 ;  /* 0x32a57060000f7823 */ /* 0x000fcc000000000f */
[----:B------:R-:W1:Y:S02]  /*1c90*/  MUFU.EX2 R15, R15 ;  /* 0x0000000f000f7308 */ /* 0x000e640000000800 */
[----:B-1----:R-:W-:-:S04]  /*1ca0*/  FMUL R14, R14, R15 ;  /* 0x0000000f0e0e7220 */ /* 0x002fc80000400000 */
[----:B--2---:R-:W-:-:S04]  /*1cb0*/  FMUL R21, R3, R14 ;  /* 0x0000000e03157220 */ /* 0x004fc80000400000 */
[----:B------:R-:W-:-:S05]  /*1cc0*/  FMUL R2, R21, R2 ;  /* 0x0000000215027220 */ /* 0x000fca0000400000 */
[----:B------:R-:W-:-:S04]  /*1cd0*/  FSETP.GE.AND P1, PT, R2, UR4, PT ;  /* 0x0000000402007c0b */ /* 0x000fc8000bf26000 */
[----:B------:R-:W-:-:S09]  /*1ce0*/  PLOP3.LUT P0, PT, P1, PT, PT, 0x8, 0x80 ;  /* 0x000000000080781c */ /* 0x000fd20000f0e170 */
[----:B----4-:R-:W-:Y:S05]  /*1cf0*/  @!P1 BRA P2, `(.L_x_19) ;  /* 0xfffffff8005c9947 */ /* 0x010fea000103ffff */
[----:B------:R-:W-:Y:S05]  /*1d00*/  BSYNC.RECONVERGENT B0 ;  /* 0x0000000000007941 */ /* 0x000fea0003800200 */
.L_x_10:
[----:B------:R-:W1:Y:S02]  /*1d10*/  LDCU.U8 UR4, c[0x0][0x3a0] ;  /* 0x00007400ff0477ac */ /* 0x000e640008000000 */
[----:B-1----:R-:W-:-:S04]  /*1d20*/  UPRMT UR4, UR4, 0x8880, URZ ;  /* 0x0000888004047896 */ /* 0x002fc800080000ff */
[----:B------:R-:W-:-:S09]  /*1d30*/  UISETP.NE.AND UP0, UPT, UR4, URZ, UPT ;  /* 0x000000ff0400728c */ /* 0x000fd2000bf05270 */
[----:B------:R-:W-:Y:S05]  /*1d40*/  BRA.U !UP0, `(.L_x_20) ;  /* 0x0000000108247547 */ /* 0x000fea000b800000 */
[----:B------:R-:W1:Y:S01]  /*1d50*/  LDCU UR4, c[0x0][0x38c] ;  /* 0x00007180ff0477ac */ /* 0x000e620008000800 */
[----:B------:R-:W2:Y:S01]  /*1d60*/  LDCU.64 UR8, c[0x0][0x380] ;  /* 0x00007000ff0877ac */ /* 0x000ea20008000a00 */
[----:B-1----:R-:W-:Y:S01]  /*1d70*/  FADD R0, R2, -UR4 ;  /* 0x8000000402007e21 */ /* 0x002fe20008000000 */
[----:B--2---:R-:W-:-:S04]  /*1d80*/  LEA R2, P1, R10, UR8, 0x2 ;  /* 0x000000080a027c11 */ /* 0x004fc8000f8210ff */
[----:B------:R-:W-:Y:S02]  /*1d90*/  FMNMX R0, RZ, R0, !PT ;  /* 0x00000000ff007209 */ /* 0x000fe40007800000 */
[----:B------:R-:W-:Y:S02]  /*1da0*/  LEA.HI.X R3, R10, UR9, RZ, 0x2, P1 ;  /* 0x000000090a037c11 */ /* 0x000fe400088f14ff */
[----:B------:R-:W-:-:S05]  /*1db0*/  FSEL R5, R0, RZ, P0 ;  /* 0x000000ff00057208 */ /* 0x000fca0000000000 */
[----:B------:R-:W-:Y:S01]  /*1dc0*/  STG.E desc[UR6][R2.64], R5 ;  /* 0x0000000502007986 */ /* 0x000fe2000c101906 */
[----:B------:R-:W-:Y:S05]  /*1dd0*/  EXIT ;  /* 0x000000000000794d */ /* 0x000fea0003800000 */
.L_x_20:
[----:B------:R-:W1:Y:S01]  /*1de0*/  LDCU UR4, c[0x0][0x38c] ;  /* 0x00007180ff0477ac */ /* 0x000e620008000800 */
[----:B------:R-:W2:Y:S01]  /*1df0*/  LDCU.64 UR8, c[0x0][0x380] ;  /* 0x00007000ff0877ac */ /* 0x000ea20008000a00 */
[----:B-1----:R-:W-:Y:S01]  /*1e00*/  FADD R0, R2, -UR4 ;  /* 0x8000000402007e21 */ /* 0x002fe20008000000 */
[----:B--2---:R-:W-:-:S04]  /*1e10*/  LEA R2, P1, R10, UR8, 0x2 ;  /* 0x000000080a027c11 */ /* 0x004fc8000f8210ff */
[----:B------:R-:W-:Y:S02]  /*1e20*/  FMNMX R0, RZ, R0, !PT ;  /* 0x00000000ff007209 */ /* 0x000fe40007800000 */
[----:B------:R-:W-:Y:S02]  /*1e30*/  LEA.HI.X R3, R10, UR9, RZ, 0x2, P1 ;  /* 0x000000090a037c11 */ /* 0x000fe400088f14ff */
[----:B------:R-:W-:-:S05]  /*1e40*/  FSEL R5, R0, RZ, !P0 ;  /* 0x000000ff00057208 */ /* 0x000fca0004000000 */
[----:B------:R-:W-:Y:S01]  /*1e50*/  STG.E desc[UR6][R2.64], R5 ;  /* 0x0000000502007986 */ /* 0x000fe2000c101906 */
[----:B------:R-:W-:Y:S05]  /*1e60*/  EXIT ;  /* 0x000000000000794d */ /* 0x000fea0003800000 */
        .weak           $__internal_0_$__cuda_sm20_sqrt_rn_f32_slowpath
        .type           $__internal_0_$__cuda_sm20_sqrt_rn_f32_slowpath,@function
        .size           $__internal_0_$__cuda_sm20_sqrt_rn_f32_slowpath,($__internal_1_$__cuda_sm3x_div_rn_noftz_f32_slowpath - $__internal_0_$__cuda_sm20_sqrt_rn_f32_slowpath)
$__internal_0_$__cuda_sm20_sqrt_rn_f32_slowpath:
[----:B------:R-:W-:-:S13]  /*1e70*/  LOP3.LUT P0, RZ, R0, 0x7fffffff, RZ, 0xc0, !PT ;  /* 0x7fffffff00ff7812 */ /* 0x000fda000780c0ff */
[----:B------:R-:W-:Y:S01]  /*1e80*/  @!P0 IMAD.MOV.U32 R13, RZ, RZ, R0 ;  /* 0x000000ffff0d8224 */ /* 0x000fe200078e0000 */
[----:B------:R-:W-:Y:S06]  /*1e90*/  @!P0 BRA `(.L_x_21) ;  /* 0x0000000000408947 */ /* 0x000fec0003800000 */
[----:B------:R-:W-:-:S13]  /*1ea0*/  FSETP.GEU.FTZ.AND P0, PT, R0, RZ, PT ;  /* 0x000000ff0000720b */ /* 0x000fda0003f1e000 */
[----:B------:R-:W-:Y:S01]  /*1eb0*/  @!P0 IMAD.MOV.U32 R13, RZ, RZ, 0x7fffffff ;  /* 0x7fffffffff0d8424 */ /* 0x000fe200078e00ff */
[----:B------:R-:W-:Y:S06]  /*1ec0*/  @!P0 BRA `(.L_x_21) ;  /* 0x0000000000348947 */ /* 0x000fec0003800000 */
[----:B------:R-:W-:-:S13]  /*1ed0*/  FSETP.GTU.FTZ.AND P0, PT, |R0|, +INF , PT ;  /* 0x7f8000000000780b */ /* 0x000fda0003f1c200 */
[----:B------:R-:W-:Y:S01]  /*1ee0*/  @P0 FADD.FTZ R13, R0, 1 ;  /* 0x3f800000000d0421 */ /* 0x000fe20000010000 */
[----:B------:R-:W-:Y:S06]  /*1ef0*/  @P0 BRA `(.L_x_21) ;  /* 0x0000000000280947 */ /* 0x000fec0003800000 */
[----:B------:R-:W-:-:S13]  /*1f00*/  FSETP.NEU.FTZ.AND P0, PT, |R0|, +INF , PT ;  /* 0x7f8000000000780b */ /* 0x000fda0003f1d200 */
[----:B------:R-:W-:-:S04]  /*1f10*/  @P0 FFMA R18, R0, 1.84467440737095516160e+19, RZ ;  /* 0x5f80000000120823 */ /* 0x000fc800000000ff */
[----:B------:R-:W0:Y:S02]  /*1f20*/  @P0 MUFU.RSQ R13, R18 ;  /* 0x00000012000d0308 */ /* 0x000e240000001400 */
[----:B0-----:R-:W-:Y:S01]  /*1f30*/  @P0 FMUL.FTZ R19, R18, R13 ;  /* 0x0000000d12130220 */ /* 0x001fe20000410000 */
[----:B------:R-:W-:Y:S01]  /*1f40*/  @P0 FMUL.FTZ R21, R13, 0.5 ;  /* 0x3f0000000d150820 */ /* 0x000fe20000410000 */
[----:B------:R-:W-:Y:S02]  /*1f50*/  @!P0 IMAD.MOV.U32 R13, RZ, RZ, R0 ;  /* 0x000000ffff0d8224 */ /* 0x000fe400078e0000 */
[----:B------:R-:W-:-:S04]  /*1f60*/  @P0 FADD.FTZ R20, -R19, -RZ ;  /* 0x800000ff13140221 */ /* 0x000fc80000010100 */
[----:B------:R-:W-:-:S04]  /*1f70*/  @P0 FFMA R20, R19, R20, R18 ;  /* 0x0000001413140223 */ /* 0x000fc80000000012 */
[----:B------:R-:W-:-:S04]  /*1f80*/  @P0 FFMA R20, R20, R21, R19 ;  /* 0x0000001514140223 */ /* 0x000fc80000000013 */
[----:B------:R-:W-:-:S07]  /*1f90*/  @P0 FMUL.FTZ R13, R20, 2.3283064365386962891e-10 ;  /* 0x2f800000140d0820 */ /* 0x000fce0000410000 */
.L_x_21:
[----:B------:R-:W-:Y:S02]  /*1fa0*/  IMAD.MOV.U32 R18, RZ, RZ, R22 ;  /* 0x000000ffff127224 */ /* 0x000fe400078e0016 */
[----:B------:R-:W-:-:S04]  /*1fb0*/  IMAD.MOV.U32 R19, RZ, RZ, 0x0 ;  /* 0x00000000ff137424 */ /* 0x000fc800078e00ff */
[----:B------:R-:W-:Y:S05]  /*1fc0*/  RET.REL.NODEC R18 `(_Z19barrierOptionKernelPfffffffbiP17curandStateXORWOW) ;  /* 0xffffffe0120c7950 */ /* 0x000fea0003c3ffff */
        .weak           $__internal_1_$__cuda_sm3x_div_rn_noftz_f32_slowpath
        .type           $__internal_1_$__cuda_sm3x_div_rn_noftz_f32_slowpath,@function
        .size           $__internal_1_$__cuda_sm3x_div_rn_noftz_f32_slowpath,(.L_x_32 - $__internal_1_$__cuda_sm3x_div_rn_noftz_f32_slowpath)
$__internal_1_$__cuda_sm3x_div_rn_noftz_f32_slowpath:
[----:B------:R-:W0:Y:S01]  /*1fd0*/  LDC R3, c[0x0][0x390] ;  /* 0x0000e400ff037b82 */ /* 0x000e220000000800 */
[----:B------:R-:W-:-:S04]  /*1fe0*/  SHF.R.U32.HI R13, RZ, 0x17, R15 ;  /* 0x00000017ff0d7819 */ /* 0x000fc8000001160f */
[----:B------:R-:W-:-:S03]  /*1ff0*/  LOP3.LUT R13, R13, 0xff, RZ, 0xc0, !PT ;  /* 0x000000ff0d0d7812 */ /* 0x000fc600078ec0ff */
[----:B------:R-:W1:Y:S02]  /*2000*/  LDC R17, c[0x0][0x390] ;  /* 0x0000e400ff117b82 */ /* 0x000e640000000800 */
[----:B------:R-:W-:-:S05]  /*2010*/  VIADD R19, R13, 0xffffffff ;  /* 0xffffffff0d137836 */ /* 0x000fca0000000000 */
[----:B------:R-:W-:Y:S02]  /*2020*/  ISETP.GT.U32.AND P0, PT, R19, 0xfd, PT ;  /* 0x000000fd1300780c */ /* 0x000fe40003f04070 */
[----:B0-----:R-:W-:-:S04]  /*2030*/  SHF.R.U32.HI R0, RZ, 0x17, R3 ;  /* 0x00000017ff007819 */ /* 0x001fc80000011603 */
[----:B------:R-:W-:-:S05]  /*2040*/  LOP3.LUT R16, R0, 0xff, RZ, 0xc0, !PT ;  /* 0x000000ff00107812 */ /* 0x000fca00078ec0ff */
[----:B------:R-:W-:-:S05]  /*2050*/  VIADD R18, R16, 0xffffffff ;  /* 0xffffffff10127836 */ /* 0x000fca0000000000 */
[----:B------:R-:W-:-:S13]  /*2060*/  ISETP.GT.U32.OR P0, PT, R18, 0xfd, P0 ;  /* 0x000000fd1200780c */ /* 0x000fda0000704470 */
[----:B------:R-:W-:Y:S01]  /*2070*/  @!P0 IMAD.MOV.U32 R14, RZ, RZ, RZ ;  /* 0x000000ffff0e8224 */ /* 0x000fe200078e00ff */
[----:B-1----:R-:W-:Y:S06]  /*2080*/  @!P0 BRA `(.L_x_22) ;  /* 0x0000000000608947 */ /* 0x002fec0003800000 */
[----:B------:R-:W-:Y:S01]  /*2090*/  FSETP.GTU.FTZ.AND P0, PT, |R3|, +INF , PT ;  /* 0x7f8000000300780b */ /* 0x000fe20003f1c200 */
[----:B------:R-:W-:Y:S01]  /*20a0*/  IMAD.MOV.U32 R0, RZ, RZ, R15 ;  /* 0x000000ffff007224 */ /* 0x000fe200078e000f */
[----:B------:R-:W-:-:S04]  /*20b0*/  FSETP.GTU.FTZ.AND P1, PT, |R15|, +INF , PT ;  /* 0x7f8000000f00780b */ /* 0x000fc80003f3c200 */
[----:B------:R-:W-:-:S13]  /*20c0*/  PLOP3.LUT P0, PT, P0, P1, PT, 0xf8, 0x8f ;  /* 0x00000000008f781c */ /* 0x000fda0000703f70 */
[----:B------:R-:W-:Y:S05]  /*20d0*/  @P0 BRA `(.L_x_23) ;  /* 0x0000000400440947 */ /* 0x000fea0003800000 */
[----:B------:R-:W-:-:S13]  /*20e0*/  LOP3.LUT P0, RZ, R15, 0x7fffffff, R17, 0xc8, !PT ;  /* 0x7fffffff0fff7812 */ /* 0x000fda000780c811 */
[----:B------:R-:W-:Y:S05]  /*20f0*/  @!P0 BRA `(.L_x_24) ;  /* 0x0000000400348947 */ /* 0x000fea0003800000 */
[C---:B------:R-:W-:Y:S02]  /*2100*/  FSETP.NEU.FTZ.AND P2, PT, |R3|.reuse, +INF , PT ;  /* 0x7f8000000300780b */ /* 0x040fe40003f5d200 */
[----:B------:R-:W-:Y:S02]  /*2110*/  FSETP.NEU.FTZ.AND P0, PT, |R0|, +INF , PT ;  /* 0x7f8000000000780b */ /* 0x000fe40003f1d200 */
[----:B------:R-:W-:-:S11]  /*2120*/  FSETP.NEU.FTZ.AND P1, PT, |R3|, +INF , PT ;  /* 0x7f8000000300780b */ /* 0x000fd60003f3d200 */
[----:B------:R-:W-:Y:S05]  /*2130*/  @!P0 BRA !P2, `(.L_x_24) ;  /* 0x0000000400248947 */ /* 0x000fea0005000000 */
[----:B------:R-:W-:-:S04]  /*2140*/  LOP3.LUT P2, RZ, R17, 0x7fffffff, RZ, 0xc0, !PT ;  /* 0x7fffffff11ff7812 */ /* 0x000fc8000784c0ff */
[----:B------:R-:W-:-:S13]  /*2150*/  PLOP3.LUT P0, PT, P0, P2, PT, 0x2f, 0xf2 ;  /* 0x0000000000f2781c */ /* 0x000fda0000704577 */
[----:B------:R-:W-:Y:S05]  /*2160*/  @P0 BRA `(.L_x_25) ;  /* 0x0000000400100947 */ /* 0x000fea0003800000 */
[----:B------:R-:W-:-:S04]  /*2170*/  LOP3.LUT P0, RZ, R15, 0x7fffffff, RZ, 0xc0, !PT ;  /* 0x7fffffff0fff7812 */ /* 0x000fc8000780c0ff */
[----:B------:R-:W-:-:S13]  /*2180*/  PLOP3.LUT P0, PT, P1, P0, PT, 0x2f, 0xf2 ;  /* 0x0000000000f2781c */ /* 0x000fda0000f00577 */
[----:B------:R-:W-:Y:S05]  /*2190*/  @P0 BRA `(.L_x_26) ;  /* 0x0000000000f80947 */ /* 0x000fea0003800000 */
[----:B------:R-:W-:Y:S02]  /*21a0*/  ISETP.GE.AND P0, PT, R18, RZ, PT ;  /* 0x000000ff1200720c */ /* 0x000fe40003f06270 */
[----:B------:R-:W-:-:S11]  /*21b0*/  ISETP.GE.AND P1, PT, R19, RZ, PT ;  /* 0x000000ff1300720c */ /* 0x000fd60003f26270 */
[----:B------:R-:W-:Y:S02]  /*21c0*/  @P0 IMAD.MOV.U32 R14, RZ, RZ, RZ ;  /* 0x000000ffff0e0224 */ /* 0x000fe400078e00ff */
[----:B------:R-:W-:Y:S01]  /*21d0*/  @!P0 FFMA R17, R3, 1.84467440737095516160e+19, RZ ;  /* 0x5f80000003118823 */ /* 0x000fe200000000ff */
[----:B------:R-:W-:Y:S02]  /*21e0*/  @!P0 IMAD.MOV.U32 R14, RZ, RZ, -0x40 ;  /* 0xffffffc0ff0e8424 */ /* 0x000fe400078e00ff */
[----:B------:R-:W-:Y:S02]  /*21f0*/  @!P1 FFMA R15, R0, 1.84467440737095516160e+19, RZ ;  /* 0x5f800000000f9823 */ /* 0x000fe400000000ff */
[----:B------:R-:W-:-:S07]  /*2200*/  @!P1 VIADD R14, R14, 0x40 ;  /* 0x000000400e0e9836 */ /* 0x000fce0000000000 */
.L_x_22:
[----:B------:R-:W-:Y:S01]  /*2210*/  LEA R0, R13, 0xc0800000, 0x17 ;  /* 0xc08000000d007811 */ /* 0x000fe200078eb8ff */
[----:B------:R-:W-:-:S04]  /*2220*/  VIADD R16, R16, 0xffffff81 ;  /* 0xffffff8110107836 */ /* 0x000fc80000000000 */
[----:B------:R-:W-:Y:S02]  /*2230*/  IMAD.IADD R15, R15, 0x1, -R0 ;  /* 0x000000010f0f7824 */ /* 0x000fe400078e0a00 */
[C---:B------:R-:W-:Y:S02]  /*2240*/  IMAD R0, R16.reuse, -0x800000, R17 ;  /* 0xff80000010007824 */ /* 0x040fe400078e0211 */
[----:B------:R0:W1:Y:S01]  /*2250*/  MUFU.RCP R3, R15 ;  /* 0x0000000f00037308 */ /* 0x0000620000001000 */
[----:B------:R-:W-:Y:S01]  /*2260*/  FADD.FTZ R19, -R15, -RZ ;  /* 0x800000ff0f137221 */ /* 0x000fe20000010100 */
[----:B0-----:R-:W-:-:S05]  /*2270*/  IADD3 R15, PT, PT, R16, 0x7f, -R13 ;  /* 0x0000007f100f7810 */ /* 0x001fca0007ffe80d */
[----:B------:R-:W-:Y:S02]  /*2280*/  IMAD.IADD R15, R15, 0x1, R14 ;  /* 0x000000010f0f7824 */ /* 0x000fe400078e020e */
[----:B-1----:R-:W-:-:S04]  /*2290*/  FFMA R18, R3, R19, 1 ;  /* 0x3f80000003127423 */ /* 0x002fc80000000013 */
[----:B------:R-:W-:-:S04]  /*22a0*/  FFMA R3, R3, R18, R3 ;  /* 0x0000001203037223 */ /* 0x000fc80000000003 */
[----:B------:R-:W-:-:S04]  /*22b0*/  FFMA R18, R0, R3, RZ ;  /* 0x0000000300127223 */ /* 0x000fc800000000ff */
[----:B------:R-:W-:-:S04]  /*22c0*/  FFMA R17, R19, R18, R0 ;  /* 0x0000001213117223 */ /* 0x000fc80000000000 */
[----:B------:R-:W-:-:S04]  /*22d0*/  FFMA R18, R3, R17, R18 ;  /* 0x0000001103127223 */ /* 0x000fc80000000012 */
[----:B------:R-:W-:-:S04]  /*22e0*/  FFMA R19, R19, R18, R0 ;  /* 0x0000001213137223 */ /* 0x000fc80000000000 */
[----:B------:R-:W-:-:S05]  /*22f0*/  FFMA R0, R3, R19, R18 ;  /* 0x0000001303007223 */ /* 0x000fca0000000012 */
[----:B------:R-:W-:-:S04]  /*2300*/  SHF.R.U32.HI R13, RZ, 0x17, R0 ;  /* 0x00000017ff0d7819 */ /* 0x000fc80000011600 */
[----:B------:R-:W-:-:S05]  /*2310*/  LOP3.LUT R13, R13, 0xff, RZ, 0xc0, !PT ;  /* 0x000000ff0d0d7812 */ /* 0x000fca00078ec0ff */
[----:B------:R-:W-:-:S04]  /*2320*/  IMAD.IADD R17, R13, 0x1, R15 ;  /* 0x000000010d117824 */ /* 0x000fc800078e020f */
[----:B------:R-:W-:-:S05]  /*2330*/  VIADD R13, R17, 0xffffffff ;  /* 0xffffffff110d7836 */ /* 0x000fca0000000000 */
[----:B------:R-:W-:-:S13]  /*2340*/  ISETP.GE.U32.AND P0, PT, R13, 0xfe, PT ;  /* 0x000000fe0d00780c */ /* 0x000fda0003f06070 */
[----:B------:R-:W-:Y:S05]  /*2350*/  @!P0 BRA `(.L_x_27) ;  /* 0x0000000000808947 */ /* 0x000fea0003800000 */
[----:B------:R-:W-:-:S13]  /*2360*/  ISETP.GT.AND P0, PT, R17, 0xfe, PT ;  /* 0x000000fe1100780c */ /* 0x000fda0003f04270 */
[----:B------:R-:W-:Y:S05]  /*2370*/  @P0 BRA `(.L_x_28) ;  /* 0x00000000006c0947 */ /* 0x000fea0003800000 */
[----:B------:R-:W-:-:S13]  /*2380*/  ISETP.GE.AND P0, PT, R17, 0x1, PT ;  /* 0x000000011100780c */ /* 0x000fda0003f06270 */
[----:B------:R-:W-:Y:S05]  /*2390*/  @P0 BRA `(.L_x_29) ;  /* 0x0000000000980947 */ /* 0x000fea0003800000 */
[----:B------:R-:W-:Y:S02]  /*23a0*/  ISETP.GE.AND P0, PT, R17, -0x18, PT ;  /* 0xffffffe81100780c */ /* 0x000fe40003f06270 */
[----:B------:R-:W-:-:S11]  /*23b0*/  LOP3.LUT R0, R0, 0x80000000, RZ, 0xc0, !PT ;  /* 0x8000000000007812 */ /* 0x000fd600078ec0ff */
[----:B------:R-:W-:Y:S05]  /*23c0*/  @!P0 BRA `(.L_x_29) ;  /* 0x00000000008c8947 */ /* 0x000fea0003800000 */
[-CC-:B------:R-:W-:Y:S01]  /*23d0*/  FFMA.RZ R13, R3, R19.reuse, R18.reuse ;  /* 0x00000013030d7223 */ /* 0x180fe2000000c012 */
[----:B------:R-:W-:Y:S02]  /*23e0*/  VIADD R16, R17, 0x20 ;  /* 0x0000002011107836 */ /* 0x000fe40000000000 */
[-CC-:B------:R-:W-:Y:S01]  /*23f0*/  FFMA.RM R14, R3, R19.reuse, R18.reuse ;  /* 0x00000013030e7223 */ /* 0x180fe20000004012 */
[----:B------:R-:W-:Y:S02]  /*2400*/  ISETP.NE.AND P2, PT, R17, RZ, PT ;  /* 0x000000ff1100720c */ /* 0x000fe40003f45270 */
[----:B------:R-:W-:Y:S01]  /*2410*/  LOP3.LUT R15, R13, 0x7fffff, RZ, 0xc0, !PT ;  /* 0x007fffff0d0f7812 */ /* 0x000fe200078ec0ff */
[----:B------:R-:W-:Y:S01]  /*2420*/  FFMA.RP R13, R3, R19, R18 ;  /* 0x00000013030d7223 */ /* 0x000fe20000008012 */
[----:B------:R-:W-:Y:S01]  /*2430*/  IMAD.MOV R3, RZ, RZ, -R17 ;  /* 0x000000ffff037224 */ /* 0x000fe200078e0a11 */
[----:B------:R-:W-:Y:S02]  /*2440*/  ISETP.NE.AND P1, PT, R17, RZ, PT ;  /* 0x000000ff1100720c */ /* 0x000fe40003f25270 */
[----:B------:R-:W-:-:S02]  /*2450*/  LOP3.LUT R15, R15, 0x800000, RZ, 0xfc, !PT ;  /* 0x008000000f0f7812 */ /* 0x000fc400078efcff */
[----:B------:R-:W-:Y:S02]  /*2460*/  FSETP.NEU.FTZ.AND P0, PT, R13, R14, PT ;  /* 0x0000000e0d00720b */ /* 0x000fe40003f1d000 */
[----:B------:R-:W-:Y:S02]  /*2470*/  SHF.L.U32 R16, R15, R16, RZ ;  /* 0x000000100f107219 */ /* 0x000fe400000006ff */
[----:B------:R-:W-:Y:S02]  /*2480*/  SEL R14, R3, RZ, P2 ;  /* 0x000000ff030e7207 */ /* 0x000fe40001000000 */
[----:B------:R-:W-:Y:S02]  /*2490*/  ISETP.NE.AND P1, PT, R16, RZ, P1 ;  /* 0x000000ff1000720c */ /* 0x000fe40000f25270 */
[----:B------:R-:W-:Y:S02]  /*24a0*/  SHF.R.U32.HI R14, RZ, R14, R15 ;  /* 0x0000000eff0e7219 */ /* 0x000fe4000001160f */
[----:B------:R-:W-:-:S02]  /*24b0*/  PLOP3.LUT P0, PT, P0, P1, PT, 0xf8, 0x8f ;  /* 0x00000000008f781c */ /* 0x000fc40000703f70 */
[----:B------:R-:W-:Y:S02]  /*24c0*/  SHF.R.U32.HI R16, RZ, 0x1, R14 ;  /* 0x00000001ff107819 */ /* 0x000fe4000001160e */
[----:B------:R-:W-:-:S04]  /*24d0*/  SEL R3, RZ, 0x1, !P0 ;  /* 0x00000001ff037807 */ /* 0x000fc80004000000 */
[----:B------:R-:W-:-:S04]  /*24e0*/  LOP3.LUT R3, R3, 0x1, R16, 0xf8, !PT ;  /* 0x0000000103037812 */ /* 0x000fc800078ef810 */
[----:B------:R-:W-:-:S05]  /*24f0*/  LOP3.LUT R3, R3, R14, RZ, 0xc0, !PT ;  /* 0x0000000e03037212 */ /* 0x000fca00078ec0ff */
[----:B------:R-:W-:-:S05]  /*2500*/  IMAD.IADD R3, R16, 0x1, R3 ;  /* 0x0000000110037824 */ /* 0x000fca00078e0203 */
[----:B------:R-:W-:Y:S01]  /*2510*/  LOP3.LUT R0, R3, R0, RZ, 0xfc, !PT ;  /* 0x0000000003007212 */ /* 0x000fe200078efcff */
[----:B------:R-:W-:Y:S06]  /*2520*/  BRA `(.L_x_29) ;  /* 0x0000000000347947 */ /* 0x000fec0003800000 */
.L_x_28:
[----:B------:R-:W-:-:S04]  /*2530*/  LOP3.LUT R0, R0, 0x80000000, RZ, 0xc0, !PT ;  /* 0x8000000000007812 */ /* 0x000fc800078ec0ff */
[----:B------:R-:W-:Y:S01]  /*2540*/  LOP3.LUT R0, R0, 0x7f800000, RZ, 0xfc, !PT ;  /* 0x7f80000000007812 */ /* 0x000fe200078efcff */
[----:B------:R-:W-:Y:S06]  /*2550*/  BRA `(.L_x_29) ;  /* 0x0000000000287947 */ /* 0x000fec0003800000 */
.L_x_27:
[----:B------:R-:W-:Y:S01]  /*2560*/  IMAD R0, R15, 0x800000, R0 ;  /* 0x008000000f007824 */ /* 0x000fe200078e0200 */
[----:B------:R-:W-:Y:S06]  /*2570*/  BRA `(.L_x_29) ;  /* 0x0000000000207947 */ /* 0x000fec0003800000 */
.L_x_26:
[----:B------:R-:W-:-:S04]  /*2580*/  LOP3.LUT R0, R15, 0x80000000, R17, 0x48, !PT ;  /* 0x800000000f007812 */ /* 0x000fc800078e4811 */
[----:B------:R-:W-:Y:S01]  /*2590*/  LOP3.LUT R0, R0, 0x7f800000, RZ, 0xfc, !PT ;  /* 0x7f80000000007812 */ /* 0x000fe200078efcff */
[----:B------:R-:W-:Y:S06]  /*25a0*/  BRA `(.L_x_29) ;  /* 0x0000000000147947 */ /* 0x000fec0003800000 */
.L_x_25:
[----:B------:R-:W-:Y:S01]  /*25b0*/  LOP3.LUT R0, R15, 0x80000000, R17, 0x48, !PT ;  /* 0x800000000f007812 */ /* 0x000fe200078e4811 */
[----:B------:R-:W-:Y:S06]  /*25c0*/  BRA `(.L_x_29) ;  /* 0x00000000000c7947 */ /* 0x000fec0003800000 */
.L_x_24:
[----:B------:R-:W0:Y:S01]  /*25d0*/  MUFU.RSQ R0, -QNAN ;  /* 0xffc0000000007908 */ /* 0x000e220000001400 */
[----:B------:R-:W-:Y:S05]  /*25e0*/  BRA `(.L_x_29) ;  /* 0x0000000000047947 */ /* 0x000fea0003800000 */
.L_x_23:
[----:B------:R-:W-:-:S07]  /*25f0*/  FADD.FTZ R0, R0, R3 ;  /* 0x0000000300007221 */ /* 0x000fce0000010000 */
.L_x_29:
[----:B------:R-:W-:-:S04]  /*2600*/  IMAD.MOV.U32 R13, RZ, RZ, 0x0 ;  /* 0x00000000ff0d7424 */ /* 0x000fc800078e00ff */
[----:B0-----:R-:W-:Y:S05]  /*2610*/  RET.REL.NODEC R12 `(_Z19barrierOptionKernelPfffffffbiP17curandStateXORWOW) ;  /* 0xffffffd80c787950 */ /* 0x001fea0003c3ffff */
.L_x_30:
[----:B------:R-:W-:-:S00]  /*2620*/  BRA `(.L_x_30) ;  /* 0xfffffffc00fc7947 */ /* 0x000fc0000383ffff */
[----:B------:R-:W-:-:S00]  /*2630*/  NOP ;  /* 0x0000000000007918 */ /* 0x000fc00000000000 */
        /* <DEDUP_REMOVED lines=12> */
.L_x_32:


//--------------------- .nv.global.init           --------------------------
	.section	.nv.global.init,"aw",@progbits
	.align	4
.nv.global.init:
	.type		mrg32k3aM1SubSeq,@object
	.size		mrg32k3aM1SubSeq,(mrg32k3aM2SubSeq - mrg32k3aM1SubSeq)
mrg32k3aM1SubSeq:
        /*0000*/ 	.byte	0x0b, 0xcc, 0xee, 0x04, 0x73, 0x29, 0x8b, 0x6f, 0xf6, 0x53, 0x03, 0xf6, 0x23, 0xf6, 0xea, 0xda
        /* <DEDUP_REMOVED lines=125> */
	.type		mrg32k3aM2SubSeq,@object
	.size		mrg32k3aM2SubSeq,(mrg32k3aM1 - mrg32k3aM2SubSeq)
mrg32k3aM2SubSeq:
        /* <DEDUP_REMOVED lines=126> */
	.type		mrg32k3aM1,@object
	.size		mrg32k3aM1,(mrg32k3aM1Seq - mrg32k3aM1)
mrg32k3aM1:
        /* <DEDUP_REMOVED lines=144> */
	.type		mrg32k3aM1Seq,@object
	.size		mrg32k3aM1Seq,(mrg32k3aM2 - mrg32k3aM1Seq)
mrg32k3aM1Seq:
        /* <DEDUP_REMOVED lines=144> */
	.type		mrg32k3aM2,@object
	.size		mrg32k3aM2,(mrg32k3aM2Seq - mrg32k3aM2)
mrg32k3aM2:
        /* <DEDUP_REMOVED lines=144> */
	.type		mrg32k3aM2Seq,@object
	.size		mrg32k3aM2Seq,(precalc_xorwow_matrix - mrg32k3aM2Seq)
mrg32k3aM2Seq:
        /* <DEDUP_REMOVED lines=144> */
	.type		precalc_xorwow_matrix,@object
	.size		precalc_xorwow_matrix,(precalc_xorwow_offset_matrix - precalc_xorwow_matrix)
precalc_xorwow_matrix:
        /* <DEDUP_REMOVED lines=6400> */
	.type		precalc_xorwow_offset_matrix,@object
	.size		precalc_xorwow_offset_matrix,(.L_1 - precalc_xorwow_offset_matrix)
precalc_xorwow_offset_matrix:
        /* <DEDUP_REMOVED lines=6400> */
.L_1:


//--------------------- .nv.shared.reserved.0     --------------------------
	.section	.nv.shared.reserved.0,"aw",@nobits
	.weak		__nv_reservedSMEM_offset_0_alias
	.size		__nv_reservedSMEM_offset_0_alias, 0, 64
	.other		__nv_reservedSMEM_offset_0_alias,@"STO_CUDA_RESERVED_SHARED STV_DEFAULT"
__nv_reservedSMEM_offset_0_alias:
	.zero		0
	.zero		64


//--------------------- .nv.constant0._Z19barrierOptionKernelPfffffffbiP17curandStateXORWOW --------------------------
	.section	.nv.constant0._Z19barrierOptionKernelPfffffffbiP17curandStateXORWOW,"a",@progbits
	.sectionflags	@""
	.align	4
.nv.constant0._Z19barrierOptionKernelPfffffffbiP17curandStateXORWOW:
	.zero		944


//--------------------- SYMBOLS --------------------------

	.type		.nv.reservedSmem.offset0,@object
	.size		.nv.reservedSmem.offset0,0x4
